//
// Generated by NVIDIA NVVM Compiler
//
// Compiler Build ID: CL-36424714
// Cuda compilation tools, release 13.0, V13.0.88
// Based on NVVM 20.0.0
//

.version 9.0
.target sm_100
.address_size 64

	// .globl	_Z18conv2d_relu_kernelPKfS0_fPf

.visible .entry _Z18conv2d_relu_kernelPKfS0_fPf(
	.param .u64 .ptr .align 1 _Z18conv2d_relu_kernelPKfS0_fPf_param_0,
	.param .u64 .ptr .align 1 _Z18conv2d_relu_kernelPKfS0_fPf_param_1,
	.param .f32 _Z18conv2d_relu_kernelPKfS0_fPf_param_2,
	.param .u64 .ptr .align 1 _Z18conv2d_relu_kernelPKfS0_fPf_param_3
)
{
	.reg .pred 	%p<4>;
	.reg .b32 	%r<14>;
	.reg .b32 	%f<31>;
	.reg .b64 	%rd<11>;

	ld.param.u64 	%rd1, [_Z18conv2d_relu_kernelPKfS0_fPf_param_0];
	ld.param.u64 	%rd2, [_Z18conv2d_relu_kernelPKfS0_fPf_param_1];
	ld.param.f32 	%f1, [_Z18conv2d_relu_kernelPKfS0_fPf_param_2];
	ld.param.u64 	%rd3, [_Z18conv2d_relu_kernelPKfS0_fPf_param_3];
	mov.u32 	%r3, %ctaid.x;
	mov.u32 	%r4, %ntid.x;
	mov.u32 	%r5, %tid.x;
	mad.lo.s32 	%r1, %r3, %r4, %r5;
	mov.u32 	%r6, %ctaid.y;
	mov.u32 	%r7, %ntid.y;
	mov.u32 	%r8, %tid.y;
	mad.lo.s32 	%r9, %r6, %r7, %r8;
	setp.gt.s32 	%p1, %r1, 13;
	setp.gt.u32 	%p2, %r9, 13;
	or.pred  	%p3, %p1, %p2;
	@%p3 bra 	$L__BB0_2;
	cvta.to.global.u64 	%rd4, %rd3;
	cvta.to.global.u64 	%rd5, %rd1;
	cvta.to.global.u64 	%rd6, %rd2;
	shl.b32 	%r10, %r9, 4;
	add.s32 	%r11, %r1, %r10;
	mul.wide.s32 	%rd7, %r11, 4;
	add.s64 	%rd8, %rd5, %rd7;
	ld.global.nc.f32 	%f2, [%rd8];
	ld.global.nc.f32 	%f3, [%rd6];
	fma.rn.f32 	%f4, %f2, %f3, 0f00000000;
	ld.global.nc.f32 	%f5, [%rd8+4];
	ld.global.nc.f32 	%f6, [%rd6+4];
	fma.rn.f32 	%f7, %f5, %f6, %f4;
	ld.global.nc.f32 	%f8, [%rd8+8];
	ld.global.nc.f32 	%f9, [%rd6+8];
	fma.rn.f32 	%f10, %f8, %f9, %f7;
	ld.global.nc.f32 	%f11, [%rd8+64];
	ld.global.nc.f32 	%f12, [%rd6+12];
	fma.rn.f32 	%f13, %f11, %f12, %f10;
	ld.global.nc.f32 	%f14, [%rd8+68];
	ld.global.nc.f32 	%f15, [%rd6+16];
	fma.rn.f32 	%f16, %f14, %f15, %f13;
	ld.global.nc.f32 	%f17, [%rd8+72];
	ld.global.nc.f32 	%f18, [%rd6+20];
	fma.rn.f32 	%f19, %f17, %f18, %f16;
	ld.global.nc.f32 	%f20, [%rd8+128];
	ld.global.nc.f32 	%f21, [%rd6+24];
	fma.rn.f32 	%f22, %f20, %f21, %f19;
	ld.global.nc.f32 	%f23, [%rd8+132];
	ld.global.nc.f32 	%f24, [%rd6+28];
	fma.rn.f32 	%f25, %f23, %f24, %f22;
	ld.global.nc.f32 	%f26, [%rd8+136];
	ld.global.nc.f32 	%f27, [%rd6+32];
	fma.rn.f32 	%f28, %f26, %f27, %f25;
	add.f32 	%f29, %f1, %f28;
	max.f32 	%f30, %f29, 0f00000000;
	shl.b32 	%r12, %r9, 1;
	sub.s32 	%r13, %r11, %r12;
	mul.wide.s32 	%rd9, %r13, 4;
	add.s64 	%rd10, %rd4, %rd9;
	st.global.f32 	[%rd10], %f30;
$L__BB0_2:
	ret;

}
	// .globl	_Z17maxpool2x2_kernelPKfPf
.visible .entry _Z17maxpool2x2_kernelPKfPf(
	.param .u64 .ptr .align 1 _Z17maxpool2x2_kernelPKfPf_param_0,
	.param .u64 .ptr .align 1 _Z17maxpool2x2_kernelPKfPf_param_1
)
{
	.reg .pred 	%p<7>;
	.reg .b32 	%r<13>;
	.reg .b32 	%f<9>;
	.reg .b64 	%rd<9>;

	ld.param.u64 	%rd1, [_Z17maxpool2x2_kernelPKfPf_param_0];
	ld.param.u64 	%rd2, [_Z17maxpool2x2_kernelPKfPf_param_1];
	mov.u32 	%r3, %ctaid.x;
	mov.u32 	%r4, %ntid.x;
	mov.u32 	%r5, %tid.x;
	mad.lo.s32 	%r1, %r3, %r4, %r5;
	mov.u32 	%r6, %ctaid.y;
	mov.u32 	%r7, %ntid.y;
	mov.u32 	%r8, %tid.y;
	mad.lo.s32 	%r9, %r6, %r7, %r8;
	setp.gt.s32 	%p1, %r1, 6;
	setp.gt.u32 	%p2, %r9, 6;
	or.pred  	%p3, %p1, %p2;
	@%p3 bra 	$L__BB1_2;
	cvta.to.global.u64 	%rd3, %rd2;
	cvta.to.global.u64 	%rd4, %rd1;
	shl.b32 	%r10, %r1, 1;
	mad.lo.s32 	%r11, %r9, 28, %r10;
	mul.wide.s32 	%rd5, %r11, 4;
	add.s64 	%rd6, %rd4, %rd5;
	ld.global.nc.f32 	%f1, [%rd6];
	max.f32 	%f2, %f1, 0fFF800000;
	ld.global.nc.f32 	%f3, [%rd6+4];
	setp.gt.f32 	%p4, %f3, %f2;
	selp.f32 	%f4, %f3, %f2, %p4;
	ld.global.nc.f32 	%f5, [%rd6+56];
	setp.gt.f32 	%p5, %f5, %f4;
	selp.f32 	%f6, %f5, %f4, %p5;
	ld.global.nc.f32 	%f7, [%rd6+60];
	setp.gt.f32 	%p6, %f7, %f6;
	selp.f32 	%f8, %f7, %f6, %p6;
	mad.lo.s32 	%r12, %r9, 7, %r1;
	mul.wide.s32 	%rd7, %r12, 4;
	add.s64 	%rd8, %rd3, %rd7;
	st.global.f32 	[%rd8], %f8;
$L__BB1_2:
	ret;

}
	// .globl	_Z14flatten_kernelPKfPf
.visible .entry _Z14flatten_kernelPKfPf(
	.param .u64 .ptr .align 1 _Z14flatten_kernelPKfPf_param_0,
	.param .u64 .ptr .align 1 _Z14flatten_kernelPKfPf_param_1
)
{
	.reg .pred 	%p<2>;
	.reg .b32 	%r<5>;
	.reg .b32 	%f<2>;
	.reg .b64 	%rd<8>;

	ld.param.u64 	%rd1, [_Z14flatten_kernelPKfPf_param_0];
	ld.param.u64 	%rd2, [_Z14flatten_kernelPKfPf_param_1];
	mov.u32 	%r2, %ctaid.x;
	mov.u32 	%r3, %ntid.x;
	mov.u32 	%r4, %tid.x;
	mad.lo.s32 	%r1, %r2, %r3, %r4;
	setp.gt.s32 	%p1, %r1, 48;
	@%p1 bra 	$L__BB2_2;
	cvta.to.global.u64 	%rd3, %rd1;
	cvta.to.global.u64 	%rd4, %rd2;
	mul.wide.s32 	%rd5, %r1, 4;
	add.s64 	%rd6, %rd3, %rd5;
	ld.global.nc.f32 	%f1, [%rd6];
	add.s64 	%rd7, %rd4, %rd5;
	st.global.f32 	[%rd7], %f1;
$L__BB2_2:
	ret;

}
	// .globl	_Z17dense_relu_kernelPKfS0_S0_Pf
.visible .entry _Z17dense_relu_kernelPKfS0_S0_Pf(
	.param .u64 .ptr .align 1 _Z17dense_relu_kernelPKfS0_S0_Pf_param_0,
	.param .u64 .ptr .align 1 _Z17dense_relu_kernelPKfS0_S0_Pf_param_1,
	.param .u64 .ptr .align 1 _Z17dense_relu_kernelPKfS0_S0_Pf_param_2,
	.param .u64 .ptr .align 1 _Z17dense_relu_kernelPKfS0_S0_Pf_param_3
)
{
	.reg .pred 	%p<2>;
	.reg .b32 	%r<6>;
	.reg .b32 	%f<150>;
	.reg .b64 	%rd<14>;

	ld.param.u64 	%rd1, [_Z17dense_relu_kernelPKfS0_S0_Pf_param_0];
	ld.param.u64 	%rd2, [_Z17dense_relu_kernelPKfS0_S0_Pf_param_1];
	ld.param.u64 	%rd3, [_Z17dense_relu_kernelPKfS0_S0_Pf_param_2];
	ld.param.u64 	%rd4, [_Z17dense_relu_kernelPKfS0_S0_Pf_param_3];
	mov.u32 	%r2, %ctaid.x;
	mov.u32 	%r3, %ntid.x;
	mov.u32 	%r4, %tid.x;
	mad.lo.s32 	%r1, %r2, %r3, %r4;
	setp.gt.s32 	%p1, %r1, 15;
	@%p1 bra 	$L__BB3_2;
	cvta.to.global.u64 	%rd5, %rd1;
	cvta.to.global.u64 	%rd6, %rd2;
	cvta.to.global.u64 	%rd7, %rd4;
	cvta.to.global.u64 	%rd8, %rd3;
	mul.lo.s32 	%r5, %r1, 49;
	mul.wide.s32 	%rd9, %r1, 4;
	add.s64 	%rd10, %rd8, %rd9;
	ld.global.nc.f32 	%f1, [%rd10];
	mul.wide.s32 	%rd11, %r5, 4;
	add.s64 	%rd12, %rd6, %rd11;
	ld.global.nc.f32 	%f2, [%rd12];
	ld.global.nc.f32 	%f3, [%rd5];
	fma.rn.f32 	%f4, %f2, %f3, %f1;
	ld.global.nc.f32 	%f5, [%rd12+4];
	ld.global.nc.f32 	%f6, [%rd5+4];
	fma.rn.f32 	%f7, %f5, %f6, %f4;
	ld.global.nc.f32 	%f8, [%rd12+8];
	ld.global.nc.f32 	%f9, [%rd5+8];
	fma.rn.f32 	%f10, %f8, %f9, %f7;
	ld.global.nc.f32 	%f11, [%rd12+12];
	ld.global.nc.f32 	%f12, [%rd5+12];
	fma.rn.f32 	%f13, %f11, %f12, %f10;
	ld.global.nc.f32 	%f14, [%rd12+16];
	ld.global.nc.f32 	%f15, [%rd5+16];
	fma.rn.f32 	%f16, %f14, %f15, %f13;
	ld.global.nc.f32 	%f17, [%rd12+20];
	ld.global.nc.f32 	%f18, [%rd5+20];
	fma.rn.f32 	%f19, %f17, %f18, %f16;
	ld.global.nc.f32 	%f20, [%rd12+24];
	ld.global.nc.f32 	%f21, [%rd5+24];
	fma.rn.f32 	%f22, %f20, %f21, %f19;
	ld.global.nc.f32 	%f23, [%rd12+28];
	ld.global.nc.f32 	%f24, [%rd5+28];
	fma.rn.f32 	%f25, %f23, %f24, %f22;
	ld.global.nc.f32 	%f26, [%rd12+32];
	ld.global.nc.f32 	%f27, [%rd5+32];
	fma.rn.f32 	%f28, %f26, %f27, %f25;
	ld.global.nc.f32 	%f29, [%rd12+36];
	ld.global.nc.f32 	%f30, [%rd5+36];
	fma.rn.f32 	%f31, %f29, %f30, %f28;
	ld.global.nc.f32 	%f32, [%rd12+40];
	ld.global.nc.f32 	%f33, [%rd5+40];
	fma.rn.f32 	%f34, %f32, %f33, %f31;
	ld.global.nc.f32 	%f35, [%rd12+44];
	ld.global.nc.f32 	%f36, [%rd5+44];
	fma.rn.f32 	%f37, %f35, %f36, %f34;
	ld.global.nc.f32 	%f38, [%rd12+48];
	ld.global.nc.f32 	%f39, [%rd5+48];
	fma.rn.f32 	%f40, %f38, %f39, %f37;
	ld.global.nc.f32 	%f41, [%rd12+52];
	ld.global.nc.f32 	%f42, [%rd5+52];
	fma.rn.f32 	%f43, %f41, %f42, %f40;
	ld.global.nc.f32 	%f44, [%rd12+56];
	ld.global.nc.f32 	%f45, [%rd5+56];
	fma.rn.f32 	%f46, %f44, %f45, %f43;
	ld.global.nc.f32 	%f47, [%rd12+60];
	ld.global.nc.f32 	%f48, [%rd5+60];
	fma.rn.f32 	%f49, %f47, %f48, %f46;
	ld.global.nc.f32 	%f50, [%rd12+64];
	ld.global.nc.f32 	%f51, [%rd5+64];
	fma.rn.f32 	%f52, %f50, %f51, %f49;
	ld.global.nc.f32 	%f53, [%rd12+68];
	ld.global.nc.f32 	%f54, [%rd5+68];
	fma.rn.f32 	%f55, %f53, %f54, %f52;
	ld.global.nc.f32 	%f56, [%rd12+72];
	ld.global.nc.f32 	%f57, [%rd5+72];
	fma.rn.f32 	%f58, %f56, %f57, %f55;
	ld.global.nc.f32 	%f59, [%rd12+76];
	ld.global.nc.f32 	%f60, [%rd5+76];
	fma.rn.f32 	%f61, %f59, %f60, %f58;
	ld.global.nc.f32 	%f62, [%rd12+80];
	ld.global.nc.f32 	%f63, [%rd5+80];
	fma.rn.f32 	%f64, %f62, %f63, %f61;
	ld.global.nc.f32 	%f65, [%rd12+84];
	ld.global.nc.f32 	%f66, [%rd5+84];
	fma.rn.f32 	%f67, %f65, %f66, %f64;
	ld.global.nc.f32 	%f68, [%rd12+88];
	ld.global.nc.f32 	%f69, [%rd5+88];
	fma.rn.f32 	%f70, %f68, %f69, %f67;
	ld.global.nc.f32 	%f71, [%rd12+92];
	ld.global.nc.f32 	%f72, [%rd5+92];
	fma.rn.f32 	%f73, %f71, %f72, %f70;
	ld.global.nc.f32 	%f74, [%rd12+96];
	ld.global.nc.f32 	%f75, [%rd5+96];
	fma.rn.f32 	%f76, %f74, %f75, %f73;
	ld.global.nc.f32 	%f77, [%rd12+100];
	ld.global.nc.f32 	%f78, [%rd5+100];
	fma.rn.f32 	%f79, %f77, %f78, %f76;
	ld.global.nc.f32 	%f80, [%rd12+104];
	ld.global.nc.f32 	%f81, [%rd5+104];
	fma.rn.f32 	%f82, %f80, %f81, %f79;
	ld.global.nc.f32 	%f83, [%rd12+108];
	ld.global.nc.f32 	%f84, [%rd5+108];
	fma.rn.f32 	%f85, %f83, %f84, %f82;
	ld.global.nc.f32 	%f86, [%rd12+112];
	ld.global.nc.f32 	%f87, [%rd5+112];
	fma.rn.f32 	%f88, %f86, %f87, %f85;
	ld.global.nc.f32 	%f89, [%rd12+116];
	ld.global.nc.f32 	%f90, [%rd5+116];
	fma.rn.f32 	%f91, %f89, %f90, %f88;
	ld.global.nc.f32 	%f92, [%rd12+120];
	ld.global.nc.f32 	%f93, [%rd5+120];
	fma.rn.f32 	%f94, %f92, %f93, %f91;
	ld.global.nc.f32 	%f95, [%rd12+124];
	ld.global.nc.f32 	%f96, [%rd5+124];
	fma.rn.f32 	%f97, %f95, %f96, %f94;
	ld.global.nc.f32 	%f98, [%rd12+128];
	ld.global.nc.f32 	%f99, [%rd5+128];
	fma.rn.f32 	%f100, %f98, %f99, %f97;
	ld.global.nc.f32 	%f101, [%rd12+132];
	ld.global.nc.f32 	%f102, [%rd5+132];
	fma.rn.f32 	%f103, %f101, %f102, %f100;
	ld.global.nc.f32 	%f104, [%rd12+136];
	ld.global.nc.f32 	%f105, [%rd5+136];
	fma.rn.f32 	%f106, %f104, %f105, %f103;
	ld.global.nc.f32 	%f107, [%rd12+140];
	ld.global.nc.f32 	%f108, [%rd5+140];
	fma.rn.f32 	%f109, %f107, %f108, %f106;
	ld.global.nc.f32 	%f110, [%rd12+144];
	ld.global.nc.f32 	%f111, [%rd5+144];
	fma.rn.f32 	%f112, %f110, %f111, %f109;
	ld.global.nc.f32 	%f113, [%rd12+148];
	ld.global.nc.f32 	%f114, [%rd5+148];
	fma.rn.f32 	%f115, %f113, %f114, %f112;
	ld.global.nc.f32 	%f116, [%rd12+152];
	ld.global.nc.f32 	%f117, [%rd5+152];
	fma.rn.f32 	%f118, %f116, %f117, %f115;
	ld.global.nc.f32 	%f119, [%rd12+156];
	ld.global.nc.f32 	%f120, [%rd5+156];
	fma.rn.f32 	%f121, %f119, %f120, %f118;
	ld.global.nc.f32 	%f122, [%rd12+160];
	ld.global.nc.f32 	%f123, [%rd5+160];
	fma.rn.f32 	%f124, %f122, %f123, %f121;
	ld.global.nc.f32 	%f125, [%rd12+164];
	ld.global.nc.f32 	%f126, [%rd5+164];
	fma.rn.f32 	%f127, %f125, %f126, %f124;
	ld.global.nc.f32 	%f128, [%rd12+168];
	ld.global.nc.f32 	%f129, [%rd5+168];
	fma.rn.f32 	%f130, %f128, %f129, %f127;
	ld.global.nc.f32 	%f131, [%rd12+172];
	ld.global.nc.f32 	%f132, [%rd5+172];
	fma.rn.f32 	%f133, %f131, %f132, %f130;
	ld.global.nc.f32 	%f134, [%rd12+176];
	ld.global.nc.f32 	%f135, [%rd5+176];
	fma.rn.f32 	%f136, %f134, %f135, %f133;
	ld.global.nc.f32 	%f137, [%rd12+180];
	ld.global.nc.f32 	%f138, [%rd5+180];
	fma.rn.f32 	%f139, %f137, %f138, %f136;
	ld.global.nc.f32 	%f140, [%rd12+184];
	ld.global.nc.f32 	%f141, [%rd5+184];
	fma.rn.f32 	%f142, %f140, %f141, %f139;
	ld.global.nc.f32 	%f143, [%rd12+188];
	ld.global.nc.f32 	%f144, [%rd5+188];
	fma.rn.f32 	%f145, %f143, %f144, %f142;
	ld.global.nc.f32 	%f146, [%rd12+192];
	ld.global.nc.f32 	%f147, [%rd5+192];
	fma.rn.f32 	%f148, %f146, %f147, %f145;
	max.f32 	%f149, %f148, 0f00000000;
	add.s64 	%rd13, %rd7, %rd9;
	st.global.f32 	[%rd13], %f149;
$L__BB3_2:
	ret;

}
	// .globl	_Z19dense_linear_kernelPKfS0_S0_Pf
.visible .entry _Z19dense_linear_kernelPKfS0_S0_Pf(
	.param .u64 .ptr .align 1 _Z19dense_linear_kernelPKfS0_S0_Pf_param_0,
	.param .u64 .ptr .align 1 _Z19dense_linear_kernelPKfS0_S0_Pf_param_1,
	.param .u64 .ptr .align 1 _Z19dense_linear_kernelPKfS0_S0_Pf_param_2,
	.param .u64 .ptr .align 1 _Z19dense_linear_kernelPKfS0_S0_Pf_param_3
)
{
	.reg .pred 	%p<2>;
	.reg .b32 	%r<3>;
	.reg .b32 	%f<50>;
	.reg .b64 	%rd<14>;

	ld.param.u64 	%rd1, [_Z19dense_linear_kernelPKfS0_S0_Pf_param_0];
	ld.param.u64 	%rd2, [_Z19dense_linear_kernelPKfS0_S0_Pf_param_1];
	ld.param.u64 	%rd3, [_Z19dense_linear_kernelPKfS0_S0_Pf_param_2];
	ld.param.u64 	%rd4, [_Z19dense_linear_kernelPKfS0_S0_Pf_param_3];
	mov.u32 	%r1, %tid.x;
	setp.gt.u32 	%p1, %r1, 1;
	@%p1 bra 	$L__BB4_2;
	cvta.to.global.u64 	%rd5, %rd4;
	cvta.to.global.u64 	%rd6, %rd2;
	cvta.to.global.u64 	%rd7, %rd1;
	cvta.to.global.u64 	%rd8, %rd3;
	mul.wide.u32 	%rd9, %r1, 4;
	add.s64 	%rd10, %rd8, %rd9;
	ld.global.nc.f32 	%f1, [%rd10];
	shl.b32 	%r2, %r1, 4;
	mul.wide.u32 	%rd11, %r2, 4;
	add.s64 	%rd12, %rd6, %rd11;
	ld.global.nc.f32 	%f2, [%rd12];
	ld.global.nc.f32 	%f3, [%rd7];
	fma.rn.f32 	%f4, %f2, %f3, %f1;
	ld.global.nc.f32 	%f5, [%rd12+4];
	ld.global.nc.f32 	%f6, [%rd7+4];
	fma.rn.f32 	%f7, %f5, %f6, %f4;
	ld.global.nc.f32 	%f8, [%rd12+8];
	ld.global.nc.f32 	%f9, [%rd7+8];
	fma.rn.f32 	%f10, %f8, %f9, %f7;
	ld.global.nc.f32 	%f11, [%rd12+12];
	ld.global.nc.f32 	%f12, [%rd7+12];
	fma.rn.f32 	%f13, %f11, %f12, %f10;
	ld.global.nc.f32 	%f14, [%rd12+16];
	ld.global.nc.f32 	%f15, [%rd7+16];
	fma.rn.f32 	%f16, %f14, %f15, %f13;
	ld.global.nc.f32 	%f17, [%rd12+20];
	ld.global.nc.f32 	%f18, [%rd7+20];
	fma.rn.f32 	%f19, %f17, %f18, %f16;
	ld.global.nc.f32 	%f20, [%rd12+24];
	ld.global.nc.f32 	%f21, [%rd7+24];
	fma.rn.f32 	%f22, %f20, %f21, %f19;
	ld.global.nc.f32 	%f23, [%rd12+28];
	ld.global.nc.f32 	%f24, [%rd7+28];
	fma.rn.f32 	%f25, %f23, %f24, %f22;
	ld.global.nc.f32 	%f26, [%rd12+32];
	ld.global.nc.f32 	%f27, [%rd7+32];
	fma.rn.f32 	%f28, %f26, %f27, %f25;
	ld.global.nc.f32 	%f29, [%rd12+36];
	ld.global.nc.f32 	%f30, [%rd7+36];
	fma.rn.f32 	%f31, %f29, %f30, %f28;
	ld.global.nc.f32 	%f32, [%rd12+40];
	ld.global.nc.f32 	%f33, [%rd7+40];
	fma.rn.f32 	%f34, %f32, %f33, %f31;
	ld.global.nc.f32 	%f35, [%rd12+44];
	ld.global.nc.f32 	%f36, [%rd7+44];
	fma.rn.f32 	%f37, %f35, %f36, %f34;
	ld.global.nc.f32 	%f38, [%rd12+48];
	ld.global.nc.f32 	%f39, [%rd7+48];
	fma.rn.f32 	%f40, %f38, %f39, %f37;
	ld.global.nc.f32 	%f41, [%rd12+52];
	ld.global.nc.f32 	%f42, [%rd7+52];
	fma.rn.f32 	%f43, %f41, %f42, %f40;
	ld.global.nc.f32 	%f44, [%rd12+56];
	ld.global.nc.f32 	%f45, [%rd7+56];
	fma.rn.f32 	%f46, %f44, %f45, %f43;
	ld.global.nc.f32 	%f47, [%rd12+60];
	ld.global.nc.f32 	%f48, [%rd7+60];
	fma.rn.f32 	%f49, %f47, %f48, %f46;
	add.s64 	%rd13, %rd5, %rd9;
	st.global.f32 	[%rd13], %f49;
$L__BB4_2:
	ret;

}
	// .globl	_Z14softmax_kernelPKfPf
.visible .entry _Z14softmax_kernelPKfPf(
	.param .u64 .ptr .align 1 _Z14softmax_kernelPKfPf_param_0,
	.param .u64 .ptr .align 1 _Z14softmax_kernelPKfPf_param_1
)
{
	.reg .pred 	%p<2>;
	.reg .b32 	%r<5>;
	.reg .b32 	%f<31>;
	.reg .b64 	%rd<5>;

	ld.param.u64 	%rd1, [_Z14softmax_kernelPKfPf_param_0];
	ld.param.u64 	%rd2, [_Z14softmax_kernelPKfPf_param_1];
	cvta.to.global.u64 	%rd3, %rd2;
	cvta.to.global.u64 	%rd4, %rd1;
	ld.global.nc.f32 	%f1, [%rd4];
	ld.global.nc.f32 	%f2, [%rd4+4];
	setp.gt.f32 	%p1, %f1, %f2;
	selp.f32 	%f3, %f1, %f2, %p1;
	sub.f32 	%f4, %f1, %f3;
	fma.rn.f32 	%f5, %f4, 0f3BBB989D, 0f3F000000;
	cvt.sat.f32.f32 	%f6, %f5;
	mov.f32 	%f7, 0f4B400001;
	mov.f32 	%f8, 0f437C0000;
	fma.rm.f32 	%f9, %f6, %f8, %f7;
	add.f32 	%f10, %f9, 0fCB40007F;
	neg.f32 	%f11, %f10;
	fma.rn.f32 	%f12, %f4, 0f3FB8AA3B, %f11;
	fma.rn.f32 	%f13, %f4, 0f32A57060, %f12;
	mov.b32 	%r1, %f9;
	shl.b32 	%r2, %r1, 23;
	mov.b32 	%f14, %r2;
	ex2.approx.ftz.f32 	%f15, %f13;
	mul.f32 	%f16, %f15, %f14;
	sub.f32 	%f17, %f2, %f3;
	fma.rn.f32 	%f18, %f17, 0f3BBB989D, 0f3F000000;
	cvt.sat.f32.f32 	%f19, %f18;
	fma.rm.f32 	%f20, %f19, %f8, %f7;
	add.f32 	%f21, %f20, 0fCB40007F;
	neg.f32 	%f22, %f21;
	fma.rn.f32 	%f23, %f17, 0f3FB8AA3B, %f22;
	fma.rn.f32 	%f24, %f17, 0f32A57060, %f23;
	mov.b32 	%r3, %f20;
	shl.b32 	%r4, %r3, 23;
	mov.b32 	%f25, %r4;
	ex2.approx.ftz.f32 	%f26, %f24;
	mul.f32 	%f27, %f26, %f25;
	add.f32 	%f28, %f16, %f27;
	div.rn.f32 	%f29, %f16, %f28;
	st.global.f32 	[%rd3], %f29;
	div.rn.f32 	%f30, %f27, %f28;
	st.global.f32 	[%rd3+4], %f30;
	ret;

}


// ===== COMPILED SASS (sm_100) =====

	.target	sm_100

	.elftype	@"ET_EXEC"


//--------------------- .note.nv.tkinfo           --------------------------
	.section	.note.nv.tkinfo,"",@"SHT_NOTE"
	.sectionflags	@"SHF_NOTE_NV_TKINFO"
	.tkinfo
        /*0018*/ 	.word	0x00000002
        /*0030*/ 	.string	""
        /*0030*/ 	.string	"ptxas"
        /*0030*/ 	.string	"Cuda compilation tools, release 13.0, V13.0.88"
        /*0030*/ 	.string	"Build cuda_13.0.r13.0/compiler.36424714_0"
        /*0030*/ 	.string	"-arch sm_100 -m 64 "



//--------------------- .note.nv.cuinfo           --------------------------
	.section	.note.nv.cuinfo,"",@"SHT_NOTE"
	.sectionflags	@"SHF_NOTE_NV_CUINFO"
        /*0018*/ 	.short	0x0002
        /*001a*/ 	.short	0x0064
        /*001c*/ 	.short	0x0082
	.zero		2


//--------------------- .nv.info                  --------------------------
	.section	.nv.info,"",@"SHT_CUDA_INFO"
	.align	4


	//----- nvinfo : EIATTR_REGCOUNT
	.align		4
        /*0000*/ 	.byte	0x04, 0x2f
        /*0002*/ 	.short	(.L_1 - .L_0)
	.align		4
.L_0:
        /*0004*/ 	.word	index@(_Z18conv2d_relu_kernelPKfS0_fPf)
        /*0008*/ 	.word	0x0000001c


	//----- nvinfo : EIATTR_FRAME_SIZE
	.align		4
.L_1:
        /*000c*/ 	.byte	0x04, 0x11
        /*000e*/ 	.short	(.L_3 - .L_2)
	.align		4
.L_2:
        /*0010*/ 	.word	index@(_Z18conv2d_relu_kernelPKfS0_fPf)
        /*0014*/ 	.word	0x00000000


	//----- nvinfo : EIATTR_REGCOUNT
	.align		4
.L_3:
        /*0018*/ 	.byte	0x04, 0x2f
        /*001a*/ 	.short	(.L_5 - .L_4)
	.align		4
.L_4:
        /*001c*/ 	.word	index@(_Z17maxpool2x2_kernelPKfPf)
        /*0020*/ 	.word	0x00000010


	//----- nvinfo : EIATTR_FRAME_SIZE
	.align		4
.L_5:
        /*0024*/ 	.byte	0x04, 0x11
        /*0026*/ 	.short	(.L_7 - .L_6)
	.align		4
.L_6:
        /*0028*/ 	.word	index@(_Z17maxpool2x2_kernelPKfPf)
        /*002c*/ 	.word	0x00000000


	//----- nvinfo : EIATTR_REGCOUNT
	.align		4
.L_7:
        /*0030*/ 	.byte	0x04, 0x2f
        /*0032*/ 	.short	(.L_9 - .L_8)
	.align		4
.L_8:
        /*0034*/ 	.word	index@(_Z14flatten_kernelPKfPf)
        /*0038*/ 	.word	0x0000000a


	//----- nvinfo : EIATTR_FRAME_SIZE
	.align		4
.L_9:
        /*003c*/ 	.byte	0x04, 0x11
        /*003e*/ 	.short	(.L_11 - .L_10)
	.align		4
.L_10:
        /*0040*/ 	.word	index@(_Z14flatten_kernelPKfPf)
        /*0044*/ 	.word	0x00000000


	//----- nvinfo : EIATTR_REGCOUNT
	.align		4
.L_11:
        /*0048*/ 	.byte	0x04, 0x2f
        /*004a*/ 	.short	(.L_13 - .L_12)
	.align		4
.L_12:
        /*004c*/ 	.word	index@(_Z17dense_relu_kernelPKfS0_S0_Pf)
        /*0050*/ 	.word	0x0000001f


	//----- nvinfo : EIATTR_FRAME_SIZE
	.align		4
.L_13:
        /*0054*/ 	.byte	0x04, 0x11
        /*0056*/ 	.short	(.L_15 - .L_14)
	.align		4
.L_14:
        /*0058*/ 	.word	index@(_Z17dense_relu_kernelPKfS0_S0_Pf)
        /*005c*/ 	.word	0x00000000


	//----- nvinfo : EIATTR_REGCOUNT
	.align		4
.L_15:
        /*0060*/ 	.byte	0x04, 0x2f
        /*0062*/ 	.short	(.L_17 - .L_16)
	.align		4
.L_16:
        /*0064*/ 	.word	index@(_Z19dense_linear_kernelPKfS0_S0_Pf)
        /*0068*/ 	.word	0x00000020


	//----- nvinfo : EIATTR_FRAME_SIZE
	.align		4
.L_17:
        /*006c*/ 	.byte	0x04, 0x11
        /*006e*/ 	.short	(.L_19 - .L_18)
	.align		4
.L_18:
        /*0070*/ 	.word	index@(_Z19dense_linear_kernelPKfS0_S0_Pf)
        /*0074*/ 	.word	0x00000000


	//----- nvinfo : EIATTR_REGCOUNT
	.align		4
.L_19:
        /*0078*/ 	.byte	0x04, 0x2f
        /*007a*/ 	.short	(.L_21 - .L_20)
	.align		4
.L_20:
        /*007c*/ 	.word	index@(_Z14softmax_kernelPKfPf)
        /*0080*/ 	.word	0x00000010


	//----- nvinfo : EIATTR_FRAME_SIZE
	.align		4
.L_21:
        /*0084*/ 	.byte	0x04, 0x11
        /*0086*/ 	.short	(.L_23 - .L_22)
	.align		4
.L_22:
        /*0088*/ 	.word	index@($__internal_0_$__cuda_sm3x_div_rn_noftz_f32_slowpath)
        /*008c*/ 	.word	0x00000000


	//----- nvinfo : EIATTR_FRAME_SIZE
	.align		4
.L_23:
        /*0090*/ 	.byte	0x04, 0x11
        /*0092*/ 	.short	(.L_25 - .L_24)
	.align		4
.L_24:
        /*0094*/ 	.word	index@(_Z14softmax_kernelPKfPf)
        /*0098*/ 	.word	0x00000000


	//----- nvinfo : EIATTR_MIN_STACK_SIZE
	.align		4
.L_25:
        /*009c*/ 	.byte	0x04, 0x12
        /*009e*/ 	.short	(.L_27 - .L_26)
	.align		4
.L_26:
        /*00a0*/ 	.word	index@(_Z14softmax_kernelPKfPf)
        /*00a4*/ 	.word	0x00000000


	//----- nvinfo : EIATTR_MIN_STACK_SIZE
	.align		4
.L_27:
        /*00a8*/ 	.byte	0x04, 0x12
        /*00aa*/ 	.short	(.L_29 - .L_28)
	.align		4
.L_28:
        /*00ac*/ 	.word	index@(_Z19dense_linear_kernelPKfS0_S0_Pf)
        /*00b0*/ 	.word	0x00000000


	//----- nvinfo : EIATTR_MIN_STACK_SIZE
	.align		4
.L_29:
        /*00b4*/ 	.byte	0x04, 0x12
        /*00b6*/ 	.short	(.L_31 - .L_30)
	.align		4
.L_30:
        /*00b8*/ 	.word	index@(_Z17dense_relu_kernelPKfS0_S0_Pf)
        /*00bc*/ 	.word	0x00000000


	//----- nvinfo : EIATTR_MIN_STACK_SIZE
	.align		4
.L_31:
        /*00c0*/ 	.byte	0x04, 0x12
        /*00c2*/ 	.short	(.L_33 - .L_32)
	.align		4
.L_32:
        /*00c4*/ 	.word	index@(_Z14flatten_kernelPKfPf)
        /*00c8*/ 	.word	0x00000000


	//----- nvinfo : EIATTR_MIN_STACK_SIZE
	.align		4
.L_33:
        /*00cc*/ 	.byte	0x04, 0x12
        /*00ce*/ 	.short	(.L_35 - .L_34)
	.align		4
.L_34:
        /*00d0*/ 	.word	index@(_Z17maxpool2x2_kernelPKfPf)
        /*00d4*/ 	.word	0x00000000


	//----- nvinfo : EIATTR_MIN_STACK_SIZE
	.align		4
.L_35:
        /*00d8*/ 	.byte	0x04, 0x12
        /*00da*/ 	.short	(.L_37 - .L_36)
	.align		4
.L_36:
        /*00dc*/ 	.word	index@(_Z18conv2d_relu_kernelPKfS0_fPf)
        /*00e0*/ 	.word	0x00000000
.L_37:


//--------------------- .nv.compat                --------------------------
	.section	.nv.compat,"",@"SHT_CUDA_COMPAT_INFO"
	.align	4
        /*0000*/ 	.byte	0x02, 0x09, 0x00, 0x00, 0x02, 0x02, 0x01, 0x00, 0x02, 0x05, 0x05, 0x00, 0x03, 0x07, 0x01, 0x01
        /*0010*/ 	.byte	0x02, 0x03, 0x00, 0x00, 0x02, 0x06, 0x01, 0x00, 0x04, 0x0b, 0x08, 0x00, 0x01, 0x00, 0x00, 0x00
        /*0020*/ 	.byte	0x00, 0x00, 0x00, 0x00


//--------------------- .nv.info._Z14softmax_kernelPKfPf --------------------------
	.section	.nv.info._Z14softmax_kernelPKfPf,"",@"SHT_CUDA_INFO"
	.sectionflags	@""
	.align	4


	//----- nvinfo : EIATTR_CUDA_API_VERSION
	.align		4
        /*0000*/ 	.byte	0x04, 0x37
        /*0002*/ 	.short	(.L_39 - .L_38)
.L_38:
        /*0004*/ 	.word	0x00000082


	//----- nvinfo : EIATTR_KPARAM_INFO
	.align		4
.L_39:
        /*0008*/ 	.byte	0x04, 0x17
        /*000a*/ 	.short	(.L_41 - .L_40)
.L_40:
        /*000c*/ 	.word	0x00000000
        /*0010*/ 	.short	0x0001
        /*0012*/ 	.short	0x0008
        /*0014*/ 	.byte	0x00, 0xf5, 0x21, 0x00


	//----- nvinfo : EIATTR_KPARAM_INFO
	.align		4
.L_41:
        /*0018*/ 	.byte	0x04, 0x17
        /*001a*/ 	.short	(.L_43 - .L_42)
.L_42:
        /*001c*/ 	.word	0x00000000
        /*0020*/ 	.short	0x0000
        /*0022*/ 	.short	0x0000
        /*0024*/ 	.byte	0x00, 0xf5, 0x21, 0x00


	//----- nvinfo : EIATTR_SPARSE_MMA_MASK
	.align		4
.L_43:
        /*0028*/ 	.byte	0x03, 0x50
        /*002a*/ 	.short	0x0000


	//----- nvinfo : EIATTR_MAXREG_COUNT
	.align		4
        /*002c*/ 	.byte	0x03, 0x1b
        /*002e*/ 	.short	0x00ff


	//----- nvinfo : EIATTR_MERCURY_ISA_VERSION
	.align		4
        /*0030*/ 	.byte	0x03, 0x5f
        /*0032*/ 	.short	0x0101


	//----- nvinfo : EIATTR_VRC_CTA_INIT_COUNT
	.align		4
        /*0034*/ 	.byte	0x02, 0x4a
	.zero		1
	.zero		1


	//----- nvinfo : EIATTR_EXIT_INSTR_OFFSETS
	.align		4
        /*0038*/ 	.byte	0x04, 0x1c
        /*003a*/ 	.short	(.L_45 - .L_44)


	//   ....[0]....
.L_44:
        /*003c*/ 	.word	0x00000390


	//----- nvinfo : EIATTR_CRS_STACK_SIZE
	.align		4
.L_45:
        /*0040*/ 	.byte	0x04, 0x1e
        /*0042*/ 	.short	(.L_47 - .L_46)
.L_46:
        /*0044*/ 	.word	0x00000000


	//----- nvinfo : EIATTR_CBANK_PARAM_SIZE
	.align		4
.L_47:
        /*0048*/ 	.byte	0x03, 0x19
        /*004a*/ 	.short	0x0010


	//----- nvinfo : EIATTR_PARAM_CBANK
	.align		4
        /*004c*/ 	.byte	0x04, 0x0a
        /*004e*/ 	.short	(.L_49 - .L_48)
	.align		4
.L_48:
        /*0050*/ 	.word	index@(.nv.constant0._Z14softmax_kernelPKfPf)
        /*0054*/ 	.short	0x0380
        /*0056*/ 	.short	0x0010


	//----- nvinfo : EIATTR_SW_WAR
	.align		4
.L_49:
        /*0058*/ 	.byte	0x04, 0x36
        /*005a*/ 	.short	(.L_51 - .L_50)
.L_50:
        /*005c*/ 	.word	0x00000008
.L_51:


//--------------------- .nv.info._Z19dense_linear_kernelPKfS0_S0_Pf --------------------------
	.section	.nv.info._Z19dense_linear_kernelPKfS0_S0_Pf,"",@"SHT_CUDA_INFO"
	.sectionflags	@""
	.align	4


	//----- nvinfo : EIATTR_CUDA_API_VERSION
	.align		4
        /*0000*/ 	.byte	0x04, 0x37
        /*0002*/ 	.short	(.L_53 - .L_52)
.L_52:
        /*0004*/ 	.word	0x00000082


	//----- nvinfo : EIATTR_KPARAM_INFO
	.align		4
.L_53:
        /*0008*/ 	.byte	0x04, 0x17
        /*000a*/ 	.short	(.L_55 - .L_54)
.L_54:
        /*000c*/ 	.word	0x00000000
        /*0010*/ 	.short	0x0003
        /*0012*/ 	.short	0x0018
        /*0014*/ 	.byte	0x00, 0xf5, 0x21, 0x00


	//----- nvinfo : EIATTR_KPARAM_INFO
	.align		4
.L_55:
        /*0018*/ 	.byte	0x04, 0x17
        /*001a*/ 	.short	(.L_57 - .L_56)
.L_56:
        /*001c*/ 	.word	0x00000000
        /*0020*/ 	.short	0x0002
        /*0022*/ 	.short	0x0010
        /*0024*/ 	.byte	0x00, 0xf5, 0x21, 0x00


	//----- nvinfo : EIATTR_KPARAM_INFO
	.align		4
.L_57:
        /*0028*/ 	.byte	0x04, 0x17
        /*002a*/ 	.short	(.L_59 - .L_58)
.L_58:
        /*002c*/ 	.word	0x00000000
        /*0030*/ 	.short	0x0001
        /*0032*/ 	.short	0x0008
        /*0034*/ 	.byte	0x00, 0xf5, 0x21, 0x00


	//----- nvinfo : EIATTR_KPARAM_INFO
	.align		4
.L_59:
        /*0038*/ 	.byte	0x04, 0x17
        /*003a*/ 	.short	(.L_61 - .L_60)
.L_60:
        /*003c*/ 	.word	0x00000000
        /*0040*/ 	.short	0x0000
        /*0042*/ 	.short	0x0000
        /*0044*/ 	.byte	0x00, 0xf5, 0x21, 0x00


	//----- nvinfo : EIATTR_SPARSE_MMA_MASK
	.align		4
.L_61:
        /*0048*/ 	.byte	0x03, 0x50
        /*004a*/ 	.short	0x0000


	//----- nvinfo : EIATTR_MAXREG_COUNT
	.align		4
        /*004c*/ 	.byte	0x03, 0x1b
        /*004e*/ 	.short	0x00ff


	//----- nvinfo : EIATTR_MERCURY_ISA_VERSION
	.align		4
        /*0050*/ 	.byte	0x03, 0x5f
        /*0052*/ 	.short	0x0101


	//----- nvinfo : EIATTR_VRC_CTA_INIT_COUNT
	.align		4
        /*0054*/ 	.byte	0x02, 0x4a
	.zero		1
	.zero		1


	//----- nvinfo : EIATTR_EXIT_INSTR_OFFSETS
	.align		4
        /*0058*/ 	.byte	0x04, 0x1c
        /*005a*/ 	.short	(.L_63 - .L_62)


	//   ....[0]....
.L_62:
        /*005c*/ 	.word	0x00000030


	//   ....[1]....
        /*0060*/ 	.word	0x000003f0


	//----- nvinfo : EIATTR_CBANK_PARAM_SIZE
	.align		4
.L_63:
        /*0064*/ 	.byte	0x03, 0x19
        /*0066*/ 	.short	0x0020


	//----- nvinfo : EIATTR_PARAM_CBANK
	.align		4
        /*0068*/ 	.byte	0x04, 0x0a
        /*006a*/ 	.short	(.L_65 - .L_64)
	.align		4
.L_64:
        /*006c*/ 	.word	index@(.nv.constant0._Z19dense_linear_kernelPKfS0_S0_Pf)
        /*0070*/ 	.short	0x0380
        /*0072*/ 	.short	0x0020


	//----- nvinfo : EIATTR_SW_WAR
	.align		4
.L_65:
        /*0074*/ 	.byte	0x04, 0x36
        /*0076*/ 	.short	(.L_67 - .L_66)
.L_66:
        /*0078*/ 	.word	0x00000008
.L_67:


//--------------------- .nv.info._Z17dense_relu_kernelPKfS0_S0_Pf --------------------------
	.section	.nv.info._Z17dense_relu_kernelPKfS0_S0_Pf,"",@"SHT_CUDA_INFO"
	.sectionflags	@""
	.align	4


	//----- nvinfo : EIATTR_CUDA_API_VERSION
	.align		4
        /*0000*/ 	.byte	0x04, 0x37
        /*0002*/ 	.short	(.L_69 - .L_68)
.L_68:
        /*0004*/ 	.word	0x00000082


	//----- nvinfo : EIATTR_KPARAM_INFO
	.align		4
.L_69:
        /*0008*/ 	.byte	0x04, 0x17
        /*000a*/ 	.short	(.L_71 - .L_70)
.L_70:
        /*000c*/ 	.word	0x00000000
        /*0010*/ 	.short	0x0003
        /*0012*/ 	.short	0x0018
        /*0014*/ 	.byte	0x00, 0xf5, 0x21, 0x00


	//----- nvinfo : EIATTR_KPARAM_INFO
	.align		4
.L_71:
        /*0018*/ 	.byte	0x04, 0x17
        /*001a*/ 	.short	(.L_73 - .L_72)
.L_72:
        /*001c*/ 	.word	0x00000000
        /*0020*/ 	.short	0x0002
        /*0022*/ 	.short	0x0010
        /*0024*/ 	.byte	0x00, 0xf5, 0x21, 0x00


	//----- nvinfo : EIATTR_KPARAM_INFO
	.align		4
.L_73:
        /*0028*/ 	.byte	0x04, 0x17
        /*002a*/ 	.short	(.L_75 - .L_74)
.L_74:
        /*002c*/ 	.word	0x00000000
        /*0030*/ 	.short	0x0001
        /*0032*/ 	.short	0x0008
        /*0034*/ 	.byte	0x00, 0xf5, 0x21, 0x00


	//----- nvinfo : EIATTR_KPARAM_INFO
	.align		4
.L_75:
        /*0038*/ 	.byte	0x04, 0x17
        /*003a*/ 	.short	(.L_77 - .L_76)
.L_76:
        /*003c*/ 	.word	0x00000000
        /*0040*/ 	.short	0x0000
        /*0042*/ 	.short	0x0000
        /*0044*/ 	.byte	0x00, 0xf5, 0x21, 0x00


	//----- nvinfo : EIATTR_SPARSE_MMA_MASK
	.align		4
.L_77:
        /*0048*/ 	.byte	0x03, 0x50
        /*004a*/ 	.short	0x0000


	//----- nvinfo : EIATTR_MAXREG_COUNT
	.align		4
        /*004c*/ 	.byte	0x03, 0x1b
        /*004e*/ 	.short	0x00ff


	//----- nvinfo : EIATTR_MERCURY_ISA_VERSION
	.align		4
        /*0050*/ 	.byte	0x03, 0x5f
        /*0052*/ 	.short	0x0101


	//----- nvinfo : EIATTR_VRC_CTA_INIT_COUNT
	.align		4
        /*0054*/ 	.byte	0x02, 0x4a
	.zero		1
	.zero		1


	//----- nvinfo : EIATTR_EXIT_INSTR_OFFSETS
	.align		4
        /*0058*/ 	.byte	0x04, 0x1c
        /*005a*/ 	.short	(.L_79 - .L_78)


	//   ....[0]....
.L_78:
        /*005c*/ 	.word	0x00000060


	//   ....[1]....
        /*0060*/ 	.word	0x00000a60


	//----- nvinfo : EIATTR_CBANK_PARAM_SIZE
	.align		4
.L_79:
        /*0064*/ 	.byte	0x03, 0x19
        /*0066*/ 	.short	0x0020


	//----- nvinfo : EIATTR_PARAM_CBANK
	.align		4
        /*0068*/ 	.byte	0x04, 0x0a
        /*006a*/ 	.short	(.L_81 - .L_80)
	.align		4
.L_80:
        /*006c*/ 	.word	index@(.nv.constant0._Z17dense_relu_kernelPKfS0_S0_Pf)
        /*0070*/ 	.short	0x0380
        /*0072*/ 	.short	0x0020


	//----- nvinfo : EIATTR_SW_WAR
	.align		4
.L_81:
        /*0074*/ 	.byte	0x04, 0x36
        /*0076*/ 	.short	(.L_83 - .L_82)
.L_82:
        /*0078*/ 	.word	0x00000008
.L_83:


//--------------------- .nv.info._Z14flatten_kernelPKfPf --------------------------
	.section	.nv.info._Z14flatten_kernelPKfPf,"",@"SHT_CUDA_INFO"
	.sectionflags	@""
	.align	4


	//----- nvinfo : EIATTR_CUDA_API_VERSION
	.align		4
        /*0000*/ 	.byte	0x04, 0x37
        /*0002*/ 	.short	(.L_85 - .L_84)
.L_84:
        /*0004*/ 	.word	0x00000082


	//----- nvinfo : EIATTR_KPARAM_INFO
	.align		4
.L_85:
        /*0008*/ 	.byte	0x04, 0x17
        /*000a*/ 	.short	(.L_87 - .L_86)
.L_86:
        /*000c*/ 	.word	0x00000000
        /*0010*/ 	.short	0x0001
        /*0012*/ 	.short	0x0008
        /*0014*/ 	.byte	0x00, 0xf5, 0x21, 0x00


	//----- nvinfo : EIATTR_KPARAM_INFO
	.align		4
.L_87:
        /*0018*/ 	.byte	0x04, 0x17
        /*001a*/ 	.short	(.L_89 - .L_88)
.L_88:
        /*001c*/ 	.word	0x00000000
        /*0020*/ 	.short	0x0000
        /*0022*/ 	.short	0x0000
        /*0024*/ 	.byte	0x00, 0xf5, 0x21, 0x00


	//----- nvinfo : EIATTR_SPARSE_MMA_MASK
	.align		4
.L_89:
        /*0028*/ 	.byte	0x03, 0x50
        /*002a*/ 	.short	0x0000


	//----- nvinfo : EIATTR_MAXREG_COUNT
	.align		4
        /*002c*/ 	.byte	0x03, 0x1b
        /*002e*/ 	.short	0x00ff


	//----- nvinfo : EIATTR_MERCURY_ISA_VERSION
	.align		4
        /*0030*/ 	.byte	0x03, 0x5f
        /*0032*/ 	.short	0x0101


	//----- nvinfo : EIATTR_VRC_CTA_INIT_COUNT
	.align		4
        /*0034*/ 	.byte	0x02, 0x4a
	.zero		1
	.zero		1


	//----- nvinfo : EIATTR_EXIT_INSTR_OFFSETS
	.align		4
        /*0038*/ 	.byte	0x04, 0x1c
        /*003a*/ 	.short	(.L_91 - .L_90)


	//   ....[0]....
.L_90:
        /*003c*/ 	.word	0x00000060


	//   ....[1]....
        /*0040*/ 	.word	0x000000e0


	//----- nvinfo : EIATTR_CBANK_PARAM_SIZE
	.align		4
.L_91:
        /*0044*/ 	.byte	0x03, 0x19
        /*0046*/ 	.short	0x0010


	//----- nvinfo : EIATTR_PARAM_CBANK
	.align		4
        /*0048*/ 	.byte	0x04, 0x0a
        /*004a*/ 	.short	(.L_93 - .L_92)
	.align		4
.L_92:
        /*004c*/ 	.word	index@(.nv.constant0._Z14flatten_kernelPKfPf)
        /*0050*/ 	.short	0x0380
        /*0052*/ 	.short	0x0010


	//----- nvinfo : EIATTR_SW_WAR
	.align		4
.L_93:
        /*0054*/ 	.byte	0x04, 0x36
        /*0056*/ 	.short	(.L_95 - .L_94)
.L_94:
        /*0058*/ 	.word	0x00000008
.L_95:


//--------------------- .nv.info._Z17maxpool2x2_kernelPKfPf --------------------------
	.section	.nv.info._Z17maxpool2x2_kernelPKfPf,"",@"SHT_CUDA_INFO"
	.sectionflags	@""
	.align	4


	//----- nvinfo : EIATTR_CUDA_API_VERSION
	.align		4
        /*0000*/ 	.byte	0x04, 0x37
        /*0002*/ 	.short	(.L_97 - .L_96)
.L_96:
        /*0004*/ 	.word	0x00000082


	//----- nvinfo : EIATTR_KPARAM_INFO
	.align		4
.L_97:
        /*0008*/ 	.byte	0x04, 0x17
        /*000a*/ 	.short	(.L_99 - .L_98)
.L_98:
        /*000c*/ 	.word	0x00000000
        /*0010*/ 	.short	0x0001
        /*0012*/ 	.short	0x0008
        /*0014*/ 	.byte	0x00, 0xf5, 0x21, 0x00


	//----- nvinfo : EIATTR_KPARAM_INFO
	.align		4
.L_99:
        /*0018*/ 	.byte	0x04, 0x17
        /*001a*/ 	.short	(.L_101 - .L_100)
.L_100:
        /*001c*/ 	.word	0x00000000
        /*0020*/ 	.short	0x0000
        /*0022*/ 	.short	0x0000
        /*0024*/ 	.byte	0x00, 0xf5, 0x21, 0x00


	//----- nvinfo : EIATTR_SPARSE_MMA_MASK
	.align		4
.L_101:
        /*0028*/ 	.byte	0x03, 0x50
        /*002a*/ 	.short	0x0000


	//----- nvinfo : EIATTR_MAXREG_COUNT
	.align		4
        /*002c*/ 	.byte	0x03, 0x1b
        /*002e*/ 	.short	0x00ff


	//----- nvinfo : EIATTR_MERCURY_ISA_VERSION
	.align		4
        /*0030*/ 	.byte	0x03, 0x5f
        /*0032*/ 	.short	0x0101


	//----- nvinfo : EIATTR_VRC_CTA_INIT_COUNT
	.align		4
        /*0034*/ 	.byte	0x02, 0x4a
	.zero		1
	.zero		1


	//----- nvinfo : EIATTR_EXIT_INSTR_OFFSETS
	.align		4
        /*0038*/ 	.byte	0x04, 0x1c
        /*003a*/ 	.short	(.L_103 - .L_102)


	//   ....[0]....
.L_102:
        /*003c*/ 	.word	0x000000b0


	//   ....[1]....
        /*0040*/ 	.word	0x00000200


	//----- nvinfo : EIATTR_CBANK_PARAM_SIZE
	.align		4
.L_103:
        /*0044*/ 	.byte	0x03, 0x19
        /*0046*/ 	.short	0x0010


	//----- nvinfo : EIATTR_PARAM_CBANK
	.align		4
        /*0048*/ 	.byte	0x04, 0x0a
        /*004a*/ 	.short	(.L_105 - .L_104)
	.align		4
.L_104:
        /*004c*/ 	.word	index@(.nv.constant0._Z17maxpool2x2_kernelPKfPf)
        /*0050*/ 	.short	0x0380
        /*0052*/ 	.short	0x0010


	//----- nvinfo : EIATTR_SW_WAR
	.align		4
.L_105:
        /*0054*/ 	.byte	0x04, 0x36
        /*0056*/ 	.short	(.L_107 - .L_106)
.L_106:
        /*0058*/ 	.word	0x00000008
.L_107:


//--------------------- .nv.info._Z18conv2d_relu_kernelPKfS0_fPf --------------------------
	.section	.nv.info._Z18conv2d_relu_kernelPKfS0_fPf,"",@"SHT_CUDA_INFO"
	.sectionflags	@""
	.align	4


	//----- nvinfo : EIATTR_CUDA_API_VERSION
	.align		4
        /*0000*/ 	.byte	0x04, 0x37
        /*0002*/ 	.short	(.L_109 - .L_108)
.L_108:
        /*0004*/ 	.word	0x00000082


	//----- nvinfo : EIATTR_KPARAM_INFO
	.align		4
.L_109:
        /*0008*/ 	.byte	0x04, 0x17
        /*000a*/ 	.short	(.L_111 - .L_110)
.L_110:
        /*000c*/ 	.word	0x00000000
        /*0010*/ 	.short	0x0003
        /*0012*/ 	.short	0x0018
        /*0014*/ 	.byte	0x00, 0xf5, 0x21, 0x00


	//----- nvinfo : EIATTR_KPARAM_INFO
	.align		4
.L_111:
        /*0018*/ 	.byte	0x04, 0x17
        /*001a*/ 	.short	(.L_113 - .L_112)
.L_112:
        /*001c*/ 	.word	0x00000000
        /*0020*/ 	.short	0x0002
        /*0022*/ 	.short	0x0010
        /*0024*/ 	.byte	0x00, 0xf0, 0x11, 0x00


	//----- nvinfo : EIATTR_KPARAM_INFO
	.align		4
.L_113:
        /*0028*/ 	.byte	0x04, 0x17
        /*002a*/ 	.short	(.L_115 - .L_114)
.L_114:
        /*002c*/ 	.word	0x00000000
        /*0030*/ 	.short	0x0001
        /*0032*/ 	.short	0x0008
        /*0034*/ 	.byte	0x00, 0xf5, 0x21, 0x00


	//----- nvinfo : EIATTR_KPARAM_INFO
	.align		4
.L_115:
        /*0038*/ 	.byte	0x04, 0x17
        /*003a*/ 	.short	(.L_117 - .L_116)
.L_116:
        /*003c*/ 	.word	0x00000000
        /*0040*/ 	.short	0x0000
        /*0042*/ 	.short	0x0000
        /*0044*/ 	.byte	0x00, 0xf5, 0x21, 0x00


	//----- nvinfo : EIATTR_SPARSE_MMA_MASK
	.align		4
.L_117:
        /*0048*/ 	.byte	0x03, 0x50
        /*004a*/ 	.short	0x0000


	//----- nvinfo : EIATTR_MAXREG_COUNT
	.align		4
        /*004c*/ 	.byte	0x03, 0x1b
        /*004e*/ 	.short	0x00ff


	//----- nvinfo : EIATTR_MERCURY_ISA_VERSION
	.align		4
        /*0050*/ 	.byte	0x03, 0x5f
        /*0052*/ 	.short	0x0101


	//----- nvinfo : EIATTR_VRC_CTA_INIT_COUNT
	.align		4
        /*0054*/ 	.byte	0x02, 0x4a
	.zero		1
	.zero		1


	//----- nvinfo : EIATTR_EXIT_INSTR_OFFSETS
	.align		4
        /*0058*/ 	.byte	0x04, 0x1c
        /*005a*/ 	.short	(.L_119 - .L_118)


	//   ....[0]....
.L_118:
        /*005c*/ 	.word	0x000000b0


	//   ....[1]....
        /*0060*/ 	.word	0x00000330


	//----- nvinfo : EIATTR_CBANK_PARAM_SIZE
	.align		4
.L_119:
        /*0064*/ 	.byte	0x03, 0x19
        /*0066*/ 	.short	0x0020


	//----- nvinfo : EIATTR_PARAM_CBANK
	.align		4
        /*0068*/ 	.byte	0x04, 0x0a
        /*006a*/ 	.short	(.L_121 - .L_120)
	.align		4
.L_120:
        /*006c*/ 	.word	index@(.nv.constant0._Z18conv2d_relu_kernelPKfS0_fPf)
        /*0070*/ 	.short	0x0380
        /*0072*/ 	.short	0x0020


	//----- nvinfo : EIATTR_SW_WAR
	.align		4
.L_121:
        /*0074*/ 	.byte	0x04, 0x36
        /*0076*/ 	.short	(.L_123 - .L_122)
.L_122:
        /*0078*/ 	.word	0x00000008
.L_123:


//--------------------- .nv.callgraph             --------------------------
	.section	.nv.callgraph,"",@"SHT_CUDA_CALLGRAPH"
	.align	4
	.sectionentsize	8
	.align		4
        /*0000*/ 	.word	0x00000000
	.align		4
        /*0004*/ 	.word	0xffffffff
	.align		4
        /*0008*/ 	.word	0x00000000
	.align		4
        /*000c*/ 	.word	0xfffffffe
	.align		4
        /*0010*/ 	.word	0x00000000
	.align		4
        /*0014*/ 	.word	0xfffffffd
	.align		4
        /*0018*/ 	.word	0x00000000
	.align		4
        /*001c*/ 	.word	0xfffffffc


//--------------------- .text._Z14softmax_kernelPKfPf --------------------------
	.section	.text._Z14softmax_kernelPKfPf,"ax",@progbits
	.align	128
        .global         _Z14softmax_kernelPKfPf
        .type           _Z14softmax_kernelPKfPf,@function
        .size           _Z14softmax_kernelPKfPf,(.L_x_16 - _Z14softmax_kernelPKfPf)
        .other          _Z14softmax_kernelPKfPf,@"STO_CUDA_ENTRY STV_DEFAULT"
_Z14softmax_kernelPKfPf:
.text._Z14softmax_kernelPKfPf:
[----:B------:R-:W-:Y:S08]  /*0000*/  LDC R1, c[0x0][0x37c] ;  /* 0x0000df00ff017b82 */ /* 0x000ff00000000800 */
[----:B------:R-:W0:Y:S01]  /*0010*/  LDC.64 R2, c[0x0][0x380] ;  /* 0x0000e000ff027b82 */ /* 0x000e220000000a00 */
[----:B------:R-:W0:Y:S02]  /*0020*/  LDCU.64 UR4, c[0x0][0x358] ;  /* 0x00006b00ff0477ac */ /* 0x000e240008000a00 */
[----:B0-----:R-:W2:Y:S04]  /*0030*/  LDG.E.CONSTANT R0, desc[UR4][R2.64] ;  /* 0x0000000402007981 */ /* 0x001ea8000c1e9900 */
[----:B------:R-:W2:Y:S01]  /*0040*/  LDG.E.CONSTANT R5, desc[UR4][R2.64+0x4] ;  /* 0x0000040402057981 */ /* 0x000ea2000c1e9900 */
[----:B------:R-:W-:-:S02]  /*0050*/  IMAD.MOV.U32 R7, RZ, RZ, 0x3bbb989d ;  /* 0x3bbb989dff077424 */ /* 0x000fc400078e00ff */
[----:B------:R-:W-:Y:S01]  /*0060*/  IMAD.MOV.U32 R8, RZ, RZ, 0x437c0000 ;  /* 0x437c0000ff087424 */ /* 0x000fe200078e00ff */
[----:B--2---:R-:W-:-:S04]  /*0070*/  FSETP.GT.AND P0, PT, R0, R5, PT ;  /* 0x000000050000720b */ /* 0x004fc80003f04000 */
[----:B------:R-:W-:-:S05]  /*0080*/  FSEL R4, R0, R5, P0 ;  /* 0x0000000500047208 */ /* 0x000fca0000000000 */
[--C-:B------:R-:W-:Y:S01]  /*0090*/  FADD R0, R0, -R4.reuse ;  /* 0x8000000400007221 */ /* 0x100fe20000000000 */
[----:B------:R-:W-:-:S03]  /*00a0*/  FADD R4, R5, -R4 ;  /* 0x8000000405047221 */ /* 0x000fc60000000000 */
[-C--:B------:R-:W-:Y:S01]  /*00b0*/  FFMA.SAT R6, R0, R7.reuse, 0.5 ;  /* 0x3f00000000067423 */ /* 0x080fe20000002007 */
[----:B------:R-:W-:-:S03]  /*00c0*/  FFMA.SAT R7, R4, R7, 0.5 ;  /* 0x3f00000004077423 */ /* 0x000fc60000002007 */
[-C--:B------:R-:W-:Y:S01]  /*00d0*/  FFMA.RM R6, R6, R8.reuse, 12582913 ;  /* 0x4b40000106067423 */ /* 0x080fe20000004008 */
[----:B------:R-:W-:-:S03]  /*00e0*/  FFMA.RM R7, R7, R8, 12582913 ;  /* 0x4b40000107077423 */ /* 0x000fc60000004008 */
[----:B------:R-:W-:Y:S01]  /*00f0*/  FADD R5, R6, -12583039 ;  /* 0xcb40007f06057421 */ /* 0x000fe20000000000 */
[C---:B------:R-:W-:Y:S01]  /*0100*/  FADD R3, R7.reuse, -12583039 ;  /* 0xcb40007f07037421 */ /* 0x040fe20000000000 */
[----:B------:R-:W-:Y:S02]  /*0110*/  SHF.L.U32 R7, R7, 0x17, RZ ;  /* 0x0000001707077819 */ /* 0x000fe400000006ff */
[----:B------:R-:W-:Y:S01]  /*0120*/  FFMA R5, R0, 1.4426950216293334961, -R5 ;  /* 0x3fb8aa3b00057823 */ /* 0x000fe20000000805 */
[----:B------:R-:W-:-:S03]  /*0130*/  FFMA R3, R4, 1.4426950216293334961, -R3 ;  /* 0x3fb8aa3b04037823 */ /* 0x000fc60000000803 */
[----:B------:R-:W-:Y:S01]  /*0140*/  FFMA R5, R0, 1.925963033500011079e-08, R5 ;  /* 0x32a5706000057823 */ /* 0x000fe20000000005 */
[----:B------:R-:W-:Y:S01]  /*0150*/  FFMA R2, R4, 1.925963033500011079e-08, R3 ;  /* 0x32a5706004027823 */ /* 0x000fe20000000003 */
[----:B------:R-:W-:Y:S02]  /*0160*/  IMAD.SHL.U32 R3, R6, 0x800000, RZ ;  /* 0x0080000006037824 */ /* 0x000fe400078e00ff */
[----:B------:R-:W0:Y:S08]  /*0170*/  MUFU.EX2 R0, R5 ;  /* 0x0000000500007308 */ /* 0x000e300000000800 */
[----:B------:R-:W1:Y:S01]  /*0180*/  MUFU.EX2 R2, R2 ;  /* 0x0000000200027308 */ /* 0x000e620000000800 */
[----:B0-----:R-:W-:Y:S01]  /*0190*/  FMUL R3, R3, R0 ;  /* 0x0000000003037220 */ /* 0x001fe20000400000 */
[----:B-1----:R-:W-:-:S04]  /*01a0*/  FMUL R0, R7, R2 ;  /* 0x0000000207007220 */ /* 0x002fc80000400000 */
[----:B------:R-:W-:-:S04]  /*01b0*/  FADD R4, R3, R0 ;  /* 0x0000000003047221 */ /* 0x000fc80000000000 */
[----:B------:R-:W0:Y:S08]  /*01c0*/  MUFU.RCP R7, R4 ;  /* 0x0000000400077308 */ /* 0x000e300000001000 */
[----:B------:R-:W1:Y:S01]  /*01d0*/  FCHK P0, R3, R4 ;  /* 0x0000000403007302 */ /* 0x000e620000000000 */
[----:B0-----:R-:W-:-:S04]  /*01e0*/  FFMA R6, -R4, R7, 1 ;  /* 0x3f80000004067423 */ /* 0x001fc80000000107 */
[----:B------:R-:W-:-:S04]  /*01f0*/  FFMA R6, R7, R6, R7 ;  /* 0x0000000607067223 */ /* 0x000fc80000000007 */
[----:B------:R-:W-:-:S04]  /*0200*/  FFMA R5, R3, R6, RZ ;  /* 0x0000000603057223 */ /* 0x000fc800000000ff */
[----:B------:R-:W-:-:S04]  /*0210*/  FFMA R2, -R4, R5, R3 ;  /* 0x0000000504027223 */ /* 0x000fc80000000103 */
[----:B------:R-:W-:Y:S01]  /*0220*/  FFMA R5, R6, R2, R5 ;  /* 0x0000000206057223 */ /* 0x000fe20000000005 */
[----:B-1----:R-:W-:Y:S06]  /*0230*/  @!P0 BRA `(.L_x_0) ;  /* 0x0000000000108947 */ /* 0x002fec0003800000 */
[----:B------:R-:W-:Y:S01]  /*0240*/  IMAD.MOV.U32 R2, RZ, RZ, R4 ;  /* 0x000000ffff027224 */ /* 0x000fe200078e0004 */
[----:B------:R-:W-:-:S07]  /*0250*/  MOV R6, 0x270 ;  /* 0x0000027000067802 */ /* 0x000fce0000000f00 */
[----:B------:R-:W-:Y:S05]  /*0260*/  CALL.REL.NOINC `($__internal_0_$__cuda_sm3x_div_rn_noftz_f32_slowpath) ;  /* 0x00000000004c7944 */ /* 0x000fea0003c00000 */
[----:B------:R-:W-:-:S07]  /*0270*/  IMAD.MOV.U32 R5, RZ, RZ, R2 ;  /* 0x000000ffff057224 */ /* 0x000fce00078e0002 */
.L_x_0:
[----:B------:R-:W0:Y:S01]  /*0280*/  LDC.64 R2, c[0x0][0x388] ;  /* 0x0000e200ff027b82 */ /* 0x000e220000000a00 */
[----:B------:R-:W1:Y:S08]  /*0290*/  MUFU.RCP R7, R4 ;  /* 0x0000000400077308 */ /* 0x000e700000001000 */
[----:B------:R-:W2:Y:S01]  /*02a0*/  FCHK P0, R0, R4 ;  /* 0x0000000400007302 */ /* 0x000ea20000000000 */
[----:B-1----:R-:W-:-:S04]  /*02b0*/  FFMA R6, -R4, R7, 1 ;  /* 0x3f80000004067423 */ /* 0x002fc80000000107 */
[----:B------:R-:W-:Y:S01]  /*02c0*/  FFMA R8, R7, R6, R7 ;  /* 0x0000000607087223 */ /* 0x000fe20000000007 */
[----:B0-----:R0:W-:Y:S03]  /*02d0*/  STG.E desc[UR4][R2.64], R5 ;  /* 0x0000000502007986 */ /* 0x0011e6000c101904 */
[----:B------:R-:W-:-:S04]  /*02e0*/  FFMA R7, R0, R8, RZ ;  /* 0x0000000800077223 */ /* 0x000fc800000000ff */
[----:B------:R-:W-:-:S04]  /*02f0*/  FFMA R6, -R4, R7, R0 ;  /* 0x0000000704067223 */ /* 0x000fc80000000100 */
[----:B------:R-:W-:Y:S01]  /*0300*/  FFMA R7, R8, R6, R7 ;  /* 0x0000000608077223 */ /* 0x000fe20000000007 */
[----:B--2---:R-:W-:Y:S06]  /*0310*/  @!P0 BRA `(.L_x_1) ;  /* 0x0000000000148947 */ /* 0x004fec0003800000 */
[----:B0-----:R-:W-:Y:S01]  /*0320*/  MOV R3, R0 ;  /* 0x0000000000037202 */ /* 0x001fe20000000f00 */
[----:B------:R-:W-:Y:S01]  /*0330*/  IMAD.MOV.U32 R2, RZ, RZ, R4 ;  /* 0x000000ffff027224 */ /* 0x000fe200078e0004 */
[----:B------:R-:W-:-:S07]  /*0340*/  MOV R6, 0x360 ;  /* 0x0000036000067802 */ /* 0x000fce0000000f00 */
[----:B------:R-:W-:Y:S05]  /*0350*/  CALL.REL.NOINC `($__internal_0_$__cuda_sm3x_div_rn_noftz_f32_slowpath) ;  /* 0x0000000000107944 */ /* 0x000fea0003c00000 */
[----:B------:R-:W-:-:S07]  /*0360*/  IMAD.MOV.U32 R7, RZ, RZ, R2 ;  /* 0x000000ffff077224 */ /* 0x000fce00078e0002 */
.L_x_1:
[----:B0-----:R-:W0:Y:S02]  /*0370*/  LDC.64 R2, c[0x0][0x388] ;  /* 0x0000e200ff027b82 */ /* 0x001e240000000a00 */
[----:B0-----:R-:W-:Y:S01]  /*0380*/  STG.E desc[UR4][R2.64+0x4], R7 ;  /* 0x0000040702007986 */ /* 0x001fe2000c101904 */
[----:B------:R-:W-:Y:S05]  /*0390*/  EXIT ;  /* 0x000000000000794d */ /* 0x000fea0003800000 */
        .weak           $__internal_0_$__cuda_sm3x_div_rn_noftz_f32_slowpath
        .type           $__internal_0_$__cuda_sm3x_div_rn_noftz_f32_slowpath,@function
        .size           $__internal_0_$__cuda_sm3x_div_rn_noftz_f32_slowpath,(.L_x_16 - $__internal_0_$__cuda_sm3x_div_rn_noftz_f32_slowpath)
$__internal_0_$__cuda_sm3x_div_rn_noftz_f32_slowpath:
[----:B------:R-:W-:Y:S02]  /*03a0*/  SHF.R.U32.HI R7, RZ, 0x17, R2 ;  /* 0x00000017ff077819 */ /* 0x000fe40000011602 */
[----:B------:R-:W-:Y:S02]  /*03b0*/  SHF.R.U32.HI R5, RZ, 0x17, R3 ;  /* 0x00000017ff057819 */ /* 0x000fe40000011603 */
[----:B------:R-:W-:Y:S02]  /*03c0*/  LOP3.LUT R13, R7, 0xff, RZ, 0xc0, !PT ;  /* 0x000000ff070d7812 */ /* 0x000fe400078ec0ff */
[----:B------:R-:W-:Y:S02]  /*03d0*/  LOP3.LUT R8, R5, 0xff, RZ, 0xc0, !PT ;  /* 0x000000ff05087812 */ /* 0x000fe400078ec0ff */
[----:B------:R-:W-:-:S03]  /*03e0*/  IADD3 R9, PT, PT, R13, -0x1, RZ ;  /* 0xffffffff0d097810 */ /* 0x000fc60007ffe0ff */
[----:B------:R-:W-:Y:S01]  /*03f0*/  VIADD R7, R8, 0xffffffff ;  /* 0xffffffff08077836 */ /* 0x000fe20000000000 */
[----:B------:R-:W-:-:S04]  /*0400*/  ISETP.GT.U32.AND P0, PT, R9, 0xfd, PT ;  /* 0x000000fd0900780c */ /* 0x000fc80003f04070 */
[----:B------:R-:W-:-:S13]  /*0410*/  ISETP.GT.U32.OR P0, PT, R7, 0xfd, P0 ;  /* 0x000000fd0700780c */ /* 0x000fda0000704470 */
[----:B------:R-:W-:Y:S01]  /*0420*/  @!P0 IMAD.MOV.U32 R5, RZ, RZ, RZ ;  /* 0x000000ffff058224 */ /* 0x000fe200078e00ff */
[----:B------:R-:W-:Y:S06]  /*0430*/  @!P0 BRA `(.L_x_2) ;  /* 0x00000000005c8947 */ /* 0x000fec0003800000 */
[----:B------:R-:W-:Y:S02]  /*0440*/  FSETP.GTU.FTZ.AND P0, PT, |R3|, +INF , PT ;  /* 0x7f8000000300780b */ /* 0x000fe40003f1c200 */
[----:B------:R-:W-:-:S04]  /*0450*/  FSETP.GTU.FTZ.AND P1, PT, |R2|, +INF , PT ;  /* 0x7f8000000200780b */ /* 0x000fc80003f3c200 */
[----:B------:R-:W-:-:S13]  /*0460*/  PLOP3.LUT P0, PT, P0, P1, PT, 0xf8, 0x8f ;  /* 0x00000000008f781c */ /* 0x000fda0000703f70 */
[----:B------:R-:W-:Y:S05]  /*0470*/  @P0 BRA `(.L_x_3) ;  /* 0x0000000400440947 */ /* 0x000fea0003800000 */
[----:B------:R-:W-:-:S13]  /*0480*/  LOP3.LUT P0, RZ, R2, 0x7fffffff, R3, 0xc8, !PT ;  /* 0x7fffffff02ff7812 */ /* 0x000fda000780c803 */
[----:B------:R-:W-:Y:S05]  /*0490*/  @!P0 BRA `(.L_x_4) ;  /* 0x0000000400348947 */ /* 0x000fea0003800000 */
[C---:B------:R-:W-:Y:S02]  /*04a0*/  FSETP.NEU.FTZ.AND P2, PT, |R3|.reuse, +INF , PT ;  /* 0x7f8000000300780b */ /* 0x040fe40003f5d200 */
[----:B------:R-:W-:Y:S02]  /*04b0*/  FSETP.NEU.FTZ.AND P1, PT, |R2|, +INF , PT ;  /* 0x7f8000000200780b */ /* 0x000fe40003f3d200 */
[----:B------:R-:W-:-:S11]  /*04c0*/  FSETP.NEU.FTZ.AND P0, PT, |R3|, +INF , PT ;  /* 0x7f8000000300780b */ /* 0x000fd60003f1d200 */
[----:B------:R-:W-:Y:S05]  /*04d0*/  @!P1 BRA !P2, `(.L_x_4) ;  /* 0x0000000400249947 */ /* 0x000fea0005000000 */
[----:B------:R-:W-:-:S04]  /*04e0*/  LOP3.LUT P2, RZ, R3, 0x7fffffff, RZ, 0xc0, !PT ;  /* 0x7fffffff03ff7812 */ /* 0x000fc8000784c0ff */
[----:B------:R-:W-:-:S13]  /*04f0*/  PLOP3.LUT P1, PT, P1, P2, PT, 0x2f, 0xf2 ;  /* 0x0000000000f2781c */ /* 0x000fda0000f24577 */
[----:B------:R-:W-:Y:S05]  /*0500*/  @P1 BRA `(.L_x_5) ;  /* 0x0000000400101947 */ /* 0x000fea0003800000 */
[----:B------:R-:W-:-:S04]  /*0510*/  LOP3.LUT P1, RZ, R2, 0x7fffffff, RZ, 0xc0, !PT ;  /* 0x7fffffff02ff7812 */ /* 0x000fc8000782c0ff */
[----:B------:R-:W-:-:S13]  /*0520*/  PLOP3.LUT P0, PT, P0, P1, PT, 0x2f, 0xf2 ;  /* 0x0000000000f2781c */ /* 0x000fda0000702577 */
[----:B------:R-:W-:Y:S05]  /*0530*/  @P0 BRA `(.L_x_6) ;  /* 0x0000000000f80947 */ /* 0x000fea0003800000 */
[----:B------:R-:W-:Y:S02]  /*0540*/  ISETP.GE.AND P0, PT, R7, RZ, PT ;  /* 0x000000ff0700720c */ /* 0x000fe40003f06270 */
[----:B------:R-:W-:-:S11]  /*0550*/  ISETP.GE.AND P1, PT, R9, RZ, PT ;  /* 0x000000ff0900720c */ /* 0x000fd60003f26270 */
[----:B------:R-:W-:Y:S01]  /*0560*/  @P0 MOV R5, RZ ;  /* 0x000000ff00050202 */ /* 0x000fe20000000f00 */
[----:B------:R-:W-:Y:S02]  /*0570*/  @!P0 IMAD.MOV.U32 R5, RZ, RZ, -0x40 ;  /* 0xffffffc0ff058424 */ /* 0x000fe400078e00ff */
[----:B------:R-:W-:Y:S01]  /*0580*/  @!P0 FFMA R3, R3, 1.84467440737095516160e+19, RZ ;  /* 0x5f80000003038823 */ /* 0x000fe200000000ff */
[----:B------:R-:W-:Y:S01]  /*0590*/  @!P1 FFMA R2, R2, 1.84467440737095516160e+19, RZ ;  /* 0x5f80000002029823 */ /* 0x000fe200000000ff */
[----:B------:R-:W-:-:S07]  /*05a0*/  @!P1 VIADD R5, R5, 0x40 ;  /* 0x0000004005059836 */ /* 0x000fce0000000000 */
.L_x_2:
[----:B------:R-:W-:Y:S01]  /*05b0*/  LEA R7, R13, 0xc0800000, 0x17 ;  /* 0xc08000000d077811 */ /* 0x000fe200078eb8ff */
[----:B------:R-:W-:-:S03]  /*05c0*/  VIADD R8, R8, 0xffffff81 ;  /* 0xffffff8108087836 */ /* 0x000fc60000000000 */
[----:B------:R-:W-:Y:S01]  /*05d0*/  IADD3 R7, PT, PT, -R7, R2, RZ ;  /* 0x0000000207077210 */ /* 0x000fe20007ffe1ff */
[C---:B------:R-:W-:Y:S01]  /*05e0*/  IMAD R2, R8.reuse, -0x800000, R3 ;  /* 0xff80000008027824 */ /* 0x040fe200078e0203 */
[----:B------:R-:W-:Y:S02]  /*05f0*/  IADD3 R8, PT, PT, R8, 0x7f, -R13 ;  /* 0x0000007f08087810 */ /* 0x000fe40007ffe80d */
[----:B------:R-:W0:Y:S01]  /*0600*/  MUFU.RCP R9, R7 ;  /* 0x0000000700097308 */ /* 0x000e220000001000 */
[----:B------:R-:W-:Y:S02]  /*0610*/  FADD.FTZ R11, -R7, -RZ ;  /* 0x800000ff070b7221 */ /* 0x000fe40000010100 */
[----:B------:R-:W-:Y:S02]  /*0620*/  IMAD.IADD R8, R8, 0x1, R5 ;  /* 0x0000000108087824 */ /* 0x000fe400078e0205 */
[----:B0-----:R-:W-:-:S04]  /*0630*/  FFMA R10, R9, R11, 1 ;  /* 0x3f800000090a7423 */ /* 0x001fc8000000000b */
[----:B------:R-:W-:-:S04]  /*0640*/  FFMA R12, R9, R10, R9 ;  /* 0x0000000a090c7223 */ /* 0x000fc80000000009 */
[----:B------:R-:W-:-:S04]  /*0650*/  FFMA R3, R2, R12, RZ ;  /* 0x0000000c02037223 */ /* 0x000fc800000000ff */
[----:B------:R-:W-:-:S04]  /*0660*/  FFMA R10, R11, R3, R2 ;  /* 0x000000030b0a7223 */ /* 0x000fc80000000002 */
[----:B------:R-:W-:-:S04]  /*0670*/  FFMA R9, R12, R10, R3 ;  /* 0x0000000a0c097223 */ /* 0x000fc80000000003 */
[----:B------:R-:W-:-:S04]  /*0680*/  FFMA R10, R11, R9, R2 ;  /* 0x000000090b0a7223 */ /* 0x000fc80000000002 */
[----:B------:R-:W-:-:S05]  /*0690*/  FFMA R2, R12, R10, R9 ;  /* 0x0000000a0c027223 */ /* 0x000fca0000000009 */
[----:B------:R-:W-:-:S04]  /*06a0*/  SHF.R.U32.HI R3, RZ, 0x17, R2 ;  /* 0x00000017ff037819 */ /* 0x000fc80000011602 */
[----:B------:R-:W-:-:S04]  /*06b0*/  LOP3.LUT R3, R3, 0xff, RZ, 0xc0, !PT ;  /* 0x000000ff03037812 */ /* 0x000fc800078ec0ff */
[----:B------:R-:W-:-:S05]  /*06c0*/  IADD3 R7, PT, PT, R3, R8, RZ ;  /* 0x0000000803077210 */ /* 0x000fca0007ffe0ff */
[----:B------:R-:W-:-:S05]  /*06d0*/  VIADD R3, R7, 0xffffffff ;  /* 0xffffffff07037836 */ /* 0x000fca0000000000 */
[----:B------:R-:W-:-:S13]  /*06e0*/  ISETP.GE.U32.AND P0, PT, R3, 0xfe, PT ;  /* 0x000000fe0300780c */ /* 0x000fda0003f06070 */
[----:B------:R-:W-:Y:S05]  /*06f0*/  @!P0 BRA `(.L_x_7) ;  /* 0x0000000000808947 */ /* 0x000fea0003800000 */
[----:B------:R-:W-:-:S13]  /*0700*/  ISETP.GT.AND P0, PT, R7, 0xfe, PT ;  /* 0x000000fe0700780c */ /* 0x000fda0003f04270 */
[----:B------:R-:W-:Y:S05]  /*0710*/  @P0 BRA `(.L_x_8) ;  /* 0x00000000006c0947 */ /* 0x000fea0003800000 */
[----:B------:R-:W-:-:S13]  /*0720*/  ISETP.GE.AND P0, PT, R7, 0x1, PT ;  /* 0x000000010700780c */ /* 0x000fda0003f06270 */
[----:B------:R-:W-:Y:S05]  /*0730*/  @P0 BRA `(.L_x_9) ;  /* 0x0000000000980947 */ /* 0x000fea0003800000 */
[----:B------:R-:W-:Y:S02]  /*0740*/  ISETP.GE.AND P0, PT, R7, -0x18, PT ;  /* 0xffffffe80700780c */ /* 0x000fe40003f06270 */
[----:B------:R-:W-:-:S11]  /*0750*/  LOP3.LUT R2, R2, 0x80000000, RZ, 0xc0, !PT ;  /* 0x8000000002027812 */ /* 0x000fd600078ec0ff */
[----:B------:R-:W-:Y:S05]  /*0760*/  @!P0 BRA `(.L_x_9) ;  /* 0x00000000008c8947 */ /* 0x000fea0003800000 */
[CCC-:B------:R-:W-:Y:S01]  /*0770*/  FFMA.RZ R3, R12.reuse, R10.reuse, R9.reuse ;  /* 0x0000000a0c037223 */ /* 0x1c0fe2000000c009 */
[CCC-:B------:R-:W-:Y:S01]  /*0780*/  FFMA.RM R8, R12.reuse, R10.reuse, R9.reuse ;  /* 0x0000000a0c087223 */ /* 0x1c0fe20000004009 */
[C---:B------:R-:W-:Y:S02]  /*0790*/  ISETP.NE.AND P2, PT, R7.reuse, RZ, PT ;  /* 0x000000ff0700720c */ /* 0x040fe40003f45270 */
[----:B------:R-:W-:Y:S02]  /*07a0*/  ISETP.NE.AND P1, PT, R7, RZ, PT ;  /* 0x000000ff0700720c */ /* 0x000fe40003f25270 */
[----:B------:R-:W-:Y:S01]  /*07b0*/  LOP3.LUT R5, R3, 0x7fffff, RZ, 0xc0, !PT ;  /* 0x007fffff03057812 */ /* 0x000fe200078ec0ff */
[----:B------:R-:W-:Y:S01]  /*07c0*/  FFMA.RP R3, R12, R10, R9 ;  /* 0x0000000a0c037223 */ /* 0x000fe20000008009 */
[C---:B------:R-:W-:Y:S01]  /*07d0*/  VIADD R10, R7.reuse, 0x20 ;  /* 0x00000020070a7836 */ /* 0x040fe20000000000 */
[----:B------:R-:W-:Y:S02]  /*07e0*/  IADD3 R7, PT, PT, -R7, RZ, RZ ;  /* 0x000000ff07077210 */ /* 0x000fe40007ffe1ff */
[----:B------:R-:W-:-:S02]  /*07f0*/  LOP3.LUT R5, R5, 0x800000, RZ, 0xfc, !PT ;  /* 0x0080000005057812 */ /* 0x000fc400078efcff */
[----:B------:R-:W-:Y:S02]  /*0800*/  FSETP.NEU.FTZ.AND P0, PT, R3, R8, PT ;  /* 0x000000080300720b */ /* 0x000fe40003f1d000 */
[----:B------:R-:W-:Y:S02]  /*0810*/  SHF.L.U32 R10, R5, R10, RZ ;  /* 0x0000000a050a7219 */ /* 0x000fe400000006ff */
[----:B------:R-:W-:Y:S02]  /*0820*/  SEL R8, R7, RZ, P2 ;  /* 0x000000ff07087207 */ /* 0x000fe40001000000 */
[----:B------:R-:W-:Y:S02]  /*0830*/  ISETP.NE.AND P1, PT, R10, RZ, P1 ;  /* 0x000000ff0a00720c */ /* 0x000fe40000f25270 */
[----:B------:R-:W-:Y:S02]  /*0840*/  SHF.R.U32.HI R8, RZ, R8, R5 ;  /* 0x00000008ff087219 */ /* 0x000fe40000011605 */
[----:B------:R-:W-:-:S02]  /*0850*/  PLOP3.LUT P0, PT, P0, P1, PT, 0xf8, 0x8f ;  /* 0x00000000008f781c */ /* 0x000fc40000703f70 */
[----:B------:R-:W-:Y:S02]  /*0860*/  SHF.R.U32.HI R10, RZ, 0x1, R8 ;  /* 0x00000001ff0a7819 */ /* 0x000fe40000011608 */
[----:B------:R-:W-:-:S04]  /*0870*/  SEL R3, RZ, 0x1, !P0 ;  /* 0x00000001ff037807 */ /* 0x000fc80004000000 */
[----:B------:R-:W-:-:S04]  /*0880*/  LOP3.LUT R3, R3, 0x1, R10, 0xf8, !PT ;  /* 0x0000000103037812 */ /* 0x000fc800078ef80a */
[----:B------:R-:W-:-:S05]  /*0890*/  LOP3.LUT R3, R3, R8, RZ, 0xc0, !PT ;  /* 0x0000000803037212 */ /* 0x000fca00078ec0ff */
[----:B------:R-:W-:-:S05]  /*08a0*/  IMAD.IADD R3, R10, 0x1, R3 ;  /* 0x000000010a037824 */ /* 0x000fca00078e0203 */
[----:B------:R-:W-:Y:S01]  /*08b0*/  LOP3.LUT R2, R3, R2, RZ, 0xfc, !PT ;  /* 0x0000000203027212 */ /* 0x000fe200078efcff */
[----:B------:R-:W-:Y:S06]  /*08c0*/  BRA `(.L_x_9) ;  /* 0x0000000000347947 */ /* 0x000fec0003800000 */
.L_x_8:
[----:B------:R-:W-:-:S04]  /*08d0*/  LOP3.LUT R2, R2, 0x80000000, RZ, 0xc0, !PT ;  /* 0x8000000002027812 */ /* 0x000fc800078ec0ff */
[----:B------:R-:W-:Y:S01]  /*08e0*/  LOP3.LUT R2, R2, 0x7f800000, RZ, 0xfc, !PT ;  /* 0x7f80000002027812 */ /* 0x000fe200078efcff */
[----:B------:R-:W-:Y:S06]  /*08f0*/  BRA `(.L_x_9) ;  /* 0x0000000000287947 */ /* 0x000fec0003800000 */
.L_x_7:
[----:B------:R-:W-:Y:S01]  /*0900*/  IMAD R2, R8, 0x800000, R2 ;  /* 0x0080000008027824 */ /* 0x000fe200078e0202 */
[----:B------:R-:W-:Y:S06]  /*0910*/  BRA `(.L_x_9) ;  /* 0x0000000000207947 */ /* 0x000fec0003800000 */
.L_x_6:
[----:B------:R-:W-:-:S04]  /*0920*/  LOP3.LUT R2, R2, 0x80000000, R3, 0x48, !PT ;  /* 0x8000000002027812 */ /* 0x000fc800078e4803 */
[----:B------:R-:W-:Y:S01]  /*0930*/  LOP3.LUT R2, R2, 0x7f800000, RZ, 0xfc, !PT ;  /* 0x7f80000002027812 */ /* 0x000fe200078efcff */
[----:B------:R-:W-:Y:S06]  /*0940*/  BRA `(.L_x_9) ;  /* 0x0000000000147947 */ /* 0x000fec0003800000 */
.L_x_5:
[----:B------:R-:W-:Y:S01]  /*0950*/  LOP3.LUT R2, R2, 0x80000000, R3, 0x48, !PT ;  /* 0x8000000002027812 */ /* 0x000fe200078e4803 */
[----:B------:R-:W-:Y:S06]  /*0960*/  BRA `(.L_x_9) ;  /* 0x00000000000c7947 */ /* 0x000fec0003800000 */
.L_x_4:
[----:B------:R-:W0:Y:S01]  /*0970*/  MUFU.RSQ R2, -QNAN ;  /* 0xffc0000000027908 */ /* 0x000e220000001400 */
[----:B------:R-:W-:Y:S05]  /*0980*/  BRA `(.L_x_9) ;  /* 0x0000000000047947 */ /* 0x000fea0003800000 */
.L_x_3:
[----:B------:R-:W-:-:S07]  /*0990*/  FADD.FTZ R2, R3, R2 ;  /* 0x0000000203027221 */ /* 0x000fce0000010000 */
.L_x_9:
[----:B------:R-:W-:-:S04]  /*09a0*/  HFMA2 R7, -RZ, RZ, 0, 0 ;  /* 0x00000000ff077431 */ /* 0x000fc800000001ff */
[----:B0-----:R-:W-:Y:S05]  /*09b0*/  RET.REL.NODEC R6 `(_Z14softmax_kernelPKfPf) ;  /* 0xfffffff406907950 */ /* 0x001fea0003c3ffff */
.L_x_10:
[----:B------:R-:W-:-:S00]  /*09c0*/  BRA `(.L_x_10) ;  /* 0xfffffffc00fc7947 */ /* 0x000fc0000383ffff */
[----:B------:R-:W-:-:S00]  /*09d0*/  NOP ;  /* 0x0000000000007918 */ /* 0x000fc00000000000 */
        /* <DEDUP_REMOVED lines=10> */
.L_x_16:


//--------------------- .text._Z19dense_linear_kernelPKfS0_S0_Pf --------------------------
	.section	.text._Z19dense_linear_kernelPKfS0_S0_Pf,"ax",@progbits
	.align	128
        .global         _Z19dense_linear_kernelPKfS0_S0_Pf
        .type           _Z19dense_linear_kernelPKfS0_S0_Pf,@function
        .size           _Z19dense_linear_kernelPKfS0_S0_Pf,(.L_x_18 - _Z19dense_linear_kernelPKfS0_S0_Pf)
        .other          _Z19dense_linear_kernelPKfS0_S0_Pf,@"STO_CUDA_ENTRY STV_DEFAULT"
_Z19dense_linear_kernelPKfS0_S0_Pf:
.text._Z19dense_linear_kernelPKfS0_S0_Pf:
[----:B------:R-:W-:Y:S01]  /*0000*/  LDC R1, c[0x0][0x37c] ;  /* 0x0000df00ff017b82 */ /* 0x000fe20000000800 */
[----:B------:R-:W0:Y:S02]  /*0010*/  S2R R6, SR_TID.X ;  /* 0x0000000000067919 */ /* 0x000e240000002100 */
[----:B0-----:R-:W-:-:S13]  /*0020*/  ISETP.GT.U32.AND P0, PT, R6, 0x1, PT ;  /* 0x000000010600780c */ /* 0x001fda0003f04070 */
[----:B------:R-:W-:Y:S05]  /*0030*/  @P0 EXIT ;  /* 0x000000000000094d */ /* 0x000fea0003800000 */
[----:B------:R-:W0:Y:S01]  /*0040*/  LDC.64 R8, c[0x0][0x390] ;  /* 0x0000e400ff087b82 */ /* 0x000e220000000a00 */
[----:B------:R-:W1:Y:S01]  /*0050*/  LDCU.64 UR4, c[0x0][0x358] ;  /* 0x00006b00ff0477ac */ /* 0x000e620008000a00 */
[----:B------:R-:W-:-:S06]  /*0060*/  SHF.L.U32 R7, R6, 0x4, RZ ;  /* 0x0000000406077819 */ /* 0x000fcc00000006ff */
[----:B------:R-:W2:Y:S08]  /*0070*/  LDC.64 R4, c[0x0][0x388] ;  /* 0x0000e200ff047b82 */ /* 0x000eb00000000a00 */
[----:B------:R-:W3:Y:S01]  /*0080*/  LDC.64 R2, c[0x0][0x380] ;  /* 0x0000e000ff027b82 */ /* 0x000ee20000000a00 */
[----:B0-----:R-:W-:-:S06]  /*0090*/  IMAD.WIDE.U32 R8, R6, 0x4, R8 ;  /* 0x0000000406087825 */ /* 0x001fcc00078e0008 */
[----:B-1----:R-:W4:Y:S01]  /*00a0*/  LDG.E.CONSTANT R8, desc[UR4][R8.64] ;  /* 0x0000000408087981 */ /* 0x002f22000c1e9900 */
[----:B--2---:R-:W-:-:S05]  /*00b0*/  IMAD.WIDE.U32 R4, R7, 0x4, R4 ;  /* 0x0000000407047825 */ /* 0x004fca00078e0004 */
[----:B------:R-:W4:Y:S04]  /*00c0*/  LDG.E.CONSTANT R7, desc[UR4][R4.64] ;  /* 0x0000000404077981 */ /* 0x000f28000c1e9900 */
[----:B---3--:R-:W4:Y:S04]  /*00d0*/  LDG.E.CONSTANT R0, desc[UR4][R2.64] ;  /* 0x0000000402007981 */ /* 0x008f28000c1e9900 */
[----:B------:R-:W2:Y:S04]  /*00e0*/  LDG.E.CONSTANT R25, desc[UR4][R2.64+0x4] ;  /* 0x0000040402197981 */ /* 0x000ea8000c1e9900 */
[----:B------:R-:W2:Y:S04]  /*00f0*/  LDG.E.CONSTANT R24, desc[UR4][R4.64+0x4] ;  /* 0x0000040404187981 */ /* 0x000ea8000c1e9900 */
[----:B------:R-:W3:Y:S04]  /*0100*/  LDG.E.CONSTANT R10, desc[UR4][R2.64+0x8] ;  /* 0x00000804020a7981 */ /* 0x000ee8000c1e9900 */
[----:B------:R-:W3:Y:S04]  /*0110*/  LDG.E.CONSTANT R11, desc[UR4][R4.64+0x8] ;  /* 0x00000804040b7981 */ /* 0x000ee8000c1e9900 */
[----:B------:R-:W5:Y:S04]  /*0120*/  LDG.E.CONSTANT R20, desc[UR4][R2.64+0xc] ;  /* 0x00000c0402147981 */ /* 0x000f68000c1e9900 */
        /* <DEDUP_REMOVED lines=13> */
[----:B------:R-:W5:Y:S01]  /*0200*/  LDG.E.CONSTANT R27, desc[UR4][R2.64+0x3c] ;  /* 0x00003c04021b7981 */ /* 0x000f62000c1e9900 */
[----:B----4-:R-:W-:-:S03]  /*0210*/  FFMA R7, R7, R0, R8 ;  /* 0x0000000007077223 */ /* 0x010fc60000000008 */
[----:B------:R-:W4:Y:S04]  /*0220*/  LDG.E.CONSTANT R0, desc[UR4][R2.64+0x24] ;  /* 0x0000240402007981 */ /* 0x000f28000c1e9900 */
[----:B------:R-:W4:Y:S01]  /*0230*/  LDG.E.CONSTANT R8, desc[UR4][R2.64+0x28] ;  /* 0x0000280402087981 */ /* 0x000f22000c1e9900 */
[----:B--2---:R-:W-:-:S03]  /*0240*/  FFMA R24, R24, R25, R7 ;  /* 0x0000001918187223 */ /* 0x004fc60000000007 */
[----:B------:R-:W2:Y:S04]  /*0250*/  LDG.E.CONSTANT R7, desc[UR4][R4.64+0x28] ;  /* 0x0000280404077981 */ /* 0x000ea8000c1e9900 */
[----:B------:R-:W2:Y:S01]  /*0260*/  LDG.E.CONSTANT R25, desc[UR4][R4.64+0x38] ;  /* 0x0000380404197981 */ /* 0x000ea2000c1e9900 */
[----:B---3--:R-:W-:-:S03]  /*0270*/  FFMA R24, R11, R10, R24 ;  /* 0x0000000a0b187223 */ /* 0x008fc60000000018 */
[----:B------:R-:W3:Y:S04]  /*0280*/  LDG.E.CONSTANT R11, desc[UR4][R2.64+0x2c] ;  /* 0x00002c04020b7981 */ /* 0x000ee8000c1e9900 */
[----:B------:R-:W3:Y:S01]  /*0290*/  LDG.E.CONSTANT R10, desc[UR4][R4.64+0x2c] ;  /* 0x00002c04040a7981 */ /* 0x000ee2000c1e9900 */
[----:B-----5:R-:W-:-:S03]  /*02a0*/  FFMA R24, R21, R20, R24 ;  /* 0x0000001415187223 */ /* 0x020fc60000000018 */
[----:B------:R-:W5:Y:S04]  /*02b0*/  LDG.E.CONSTANT R21, desc[UR4][R2.64+0x30] ;  /* 0x0000300402157981 */ /* 0x000f68000c1e9900 */
[----:B------:R-:W5:Y:S01]  /*02c0*/  LDG.E.CONSTANT R20, desc[UR4][R4.64+0x30] ;  /* 0x0000300404147981 */ /* 0x000f62000c1e9900 */
[----:B------:R-:W-:-:S03]  /*02d0*/  FFMA R29, R23, R22, R24 ;  /* 0x00000016171d7223 */ /* 0x000fc60000000018 */
[----:B------:R-:W5:Y:S04]  /*02e0*/  LDG.E.CONSTANT R22, desc[UR4][R2.64+0x34] ;  /* 0x0000340402167981 */ /* 0x000f68000c1e9900 */
[----:B------:R-:W5:Y:S04]  /*02f0*/  LDG.E.CONSTANT R23, desc[UR4][R4.64+0x34] ;  /* 0x0000340404177981 */ /* 0x000f68000c1e9900 */
[----:B------:R-:W5:Y:S01]  /*0300*/  LDG.E.CONSTANT R24, desc[UR4][R2.64+0x38] ;  /* 0x0000380402187981 */ /* 0x000f62000c1e9900 */
[----:B------:R-:W-:-:S04]  /*0310*/  FFMA R19, R18, R19, R29 ;  /* 0x0000001312137223 */ /* 0x000fc8000000001d */
[----:B------:R-:W-:-:S04]  /*0320*/  FFMA R17, R16, R17, R19 ;  /* 0x0000001110117223 */ /* 0x000fc80000000013 */
[----:B------:R-:W-:-:S04]  /*0330*/  FFMA R15, R14, R15, R17 ;  /* 0x0000000f0e0f7223 */ /* 0x000fc80000000011 */
[----:B------:R-:W-:Y:S02]  /*0340*/  FFMA R14, R12, R13, R15 ;  /* 0x0000000d0c0e7223 */ /* 0x000fe4000000000f */
[----:B------:R-:W0:Y:S02]  /*0350*/  LDC.64 R12, c[0x0][0x398] ;  /* 0x0000e600ff0c7b82 */ /* 0x000e240000000a00 */
[----:B0-----:R-:W-:-:S04]  /*0360*/  IMAD.WIDE.U32 R12, R6, 0x4, R12 ;  /* 0x00000004060c7825 */ /* 0x001fc800078e000c */
[----:B----4-:R-:W-:-:S04]  /*0370*/  FFMA R0, R9, R0, R14 ;  /* 0x0000000009007223 */ /* 0x010fc8000000000e */
[----:B--2---:R-:W-:-:S04]  /*0380*/  FFMA R7, R7, R8, R0 ;  /* 0x0000000807077223 */ /* 0x004fc80000000000 */
[----:B---3--:R-:W-:-:S04]  /*0390*/  FFMA R7, R10, R11, R7 ;  /* 0x0000000b0a077223 */ /* 0x008fc80000000007 */
[----:B-----5:R-:W-:-:S04]  /*03a0*/  FFMA R20, R20, R21, R7 ;  /* 0x0000001514147223 */ /* 0x020fc80000000007 */
[----:B------:R-:W-:-:S04]  /*03b0*/  FFMA R20, R23, R22, R20 ;  /* 0x0000001617147223 */ /* 0x000fc80000000014 */
[----:B------:R-:W-:-:S04]  /*03c0*/  FFMA R25, R25, R24, R20 ;  /* 0x0000001819197223 */ /* 0x000fc80000000014 */
[----:B------:R-:W-:-:S05]  /*03d0*/  FFMA R25, R26, R27, R25 ;  /* 0x0000001b1a197223 */ /* 0x000fca0000000019 */
[----:B------:R-:W-:Y:S01]  /*03e0*/  STG.E desc[UR4][R12.64], R25 ;  /* 0x000000190c007986 */ /* 0x000fe2000c101904 */
[----:B------:R-:W-:Y:S05]  /*03f0*/  EXIT ;  /* 0x000000000000794d */ /* 0x000fea0003800000 */
.L_x_11:
        /* <DEDUP_REMOVED lines=16> */
.L_x_18:


//--------------------- .text._Z17dense_relu_kernelPKfS0_S0_Pf --------------------------
	.section	.text._Z17dense_relu_kernelPKfS0_S0_Pf,"ax",@progbits
	.align	128
        .global         _Z17dense_relu_kernelPKfS0_S0_Pf
        .type           _Z17dense_relu_kernelPKfS0_S0_Pf,@function
        .size           _Z17dense_relu_kernelPKfS0_S0_Pf,(.L_x_19 - _Z17dense_relu_kernelPKfS0_S0_Pf)
        .other          _Z17dense_relu_kernelPKfS0_S0_Pf,@"STO_CUDA_ENTRY STV_DEFAULT"
_Z17dense_relu_kernelPKfS0_S0_Pf:
.text._Z17dense_relu_kernelPKfS0_S0_Pf:
[----:B------:R-:W-:Y:S01]  /*0000*/  LDC R1, c[0x0][0x37c] ;  /* 0x0000df00ff017b82 */ /* 0x000fe20000000800 */
[----:B------:R-:W0:Y:S07]  /*0010*/  S2R R3, SR_TID.X ;  /* 0x0000000000037919 */ /* 0x000e2e0000002100 */
[----:B------:R-:W0:Y:S08]  /*0020*/  S2UR UR4, SR_CTAID.X ;  /* 0x00000000000479c3 */ /* 0x000e300000002500 */
[----:B------:R-:W0:Y:S02]  /*0030*/  LDC R0, c[0x0][0x360] ;  /* 0x0000d800ff007b82 */ /* 0x000e240000000800 */
[----:B0-----:R-:W-:-:S05]  /*0040*/  IMAD R0, R0, UR4, R3 ;  /* 0x0000000400007c24 */ /* 0x001fca000f8e0203 */
[----:B------:R-:W-:-:S13]  /*0050*/  ISETP.GT.AND P0, PT, R0, 0xf, PT ;  /* 0x0000000f0000780c */ /* 0x000fda0003f04270 */
[----:B------:R-:W-:Y:S05]  /*0060*/  @P0 EXIT ;  /* 0x000000000000094d */ /* 0x000fea0003800000 */
[----:B------:R-:W0:Y:S01]  /*0070*/  LDC.64 R8, c[0x0][0x390] ;  /* 0x0000e400ff087b82 */ /* 0x000e220000000a00 */
[----:B------:R-:W1:Y:S01]  /*0080*/  LDCU.64 UR4, c[0x0][0x358] ;  /* 0x00006b00ff0477ac */ /* 0x000e620008000a00 */
[----:B------:R-:W-:-:S06]  /*0090*/  IMAD R7, R0, 0x31, RZ ;  /* 0x0000003100077824 */ /* 0x000fcc00078e02ff */
[----:B------:R-:W2:Y:S08]  /*00a0*/  LDC.64 R4, c[0x0][0x388] ;  /* 0x0000e200ff047b82 */ /* 0x000eb00000000a00 */
[----:B------:R-:W3:Y:S01]  /*00b0*/  LDC.64 R2, c[0x0][0x380] ;  /* 0x0000e000ff027b82 */ /* 0x000ee20000000a00 */
[----:B0-----:R-:W-:-:S05]  /*00c0*/  IMAD.WIDE R8, R0, 0x4, R8 ;  /* 0x0000000400087825 */ /* 0x001fca00078e0208 */
[----:B-1----:R-:W4:Y:S01]  /*00d0*/  LDG.E.CONSTANT R20, desc[UR4][R8.64] ;  /* 0x0000000408147981 */ /* 0x002f22000c1e9900 */
[----:B--2---:R-:W-:-:S05]  /*00e0*/  IMAD.WIDE R4, R7, 0x4, R4 ;  /* 0x0000000407047825 */ /* 0x004fca00078e0204 */
        /* <DEDUP_REMOVED lines=25> */
[----:B------:R-:W4:Y:S01]  /*0280*/  LDG.E.CONSTANT R23, desc[UR4][R4.64+0x28] ;  /* 0x0000280404177981 */ /* 0x000f22000c1e9900 */
[----:B---3--:R-:W-:-:S03]  /*0290*/  FFMA R16, R17, R16, R20 ;  /* 0x0000001011107223 */ /* 0x008fc60000000014 */
[----:B------:R-:W2:Y:S04]  /*02a0*/  LDG.E.CONSTANT R20, desc[UR4][R2.64+0x2c] ;  /* 0x00002c0402147981 */ /* 0x000ea8000c1e9900 */
[----:B------:R-:W3:Y:S01]  /*02b0*/  LDG.E.CONSTANT R17, desc[UR4][R4.64+0x30] ;  /* 0x0000300404117981 */ /* 0x000ee2000c1e9900 */
[----:B-----5:R-:W-:-:S03]  /*02c0*/  FFMA R14, R15, R14, R16 ;  /* 0x0000000e0f0e7223 */ /* 0x020fc60000000010 */
[----:B------:R-:W3:Y:S04]  /*02d0*/  LDG.E.CONSTANT R16, desc[UR4][R2.64+0x30] ;  /* 0x0000300402107981 */ /* 0x000ee8000c1e9900 */
[----:B------:R-:W5:Y:S01]  /*02e0*/  LDG.E.CONSTANT R15, desc[UR4][R4.64+0x34] ;  /* 0x00003404040f7981 */ /* 0x000f62000c1e9900 */
[----:B------:R-:W-:-:S03]  /*02f0*/  FFMA R12, R13, R12, R14 ;  /* 0x0000000c0d0c7223 */ /* 0x000fc6000000000e */
[----:B------:R-:W5:Y:S04]  /*0300*/  LDG.E.CONSTANT R14, desc[UR4][R2.64+0x34] ;  /* 0x00003404020e7981 */ /* 0x000f68000c1e9900 */
[----:B------:R-:W5:Y:S01]  /*0310*/  LDG.E.CONSTANT R13, desc[UR4][R4.64+0x3c] ;  /* 0x00003c04040d7981 */ /* 0x000f62000c1e9900 */
[----:B------:R-:W-:-:S03]  /*0320*/  FFMA R12, R7, R6, R12 ;  /* 0x00000006070c7223 */ /* 0x000fc6000000000c */
[----:B------:R-:W5:Y:S04]  /*0330*/  LDG.E.CONSTANT R6, desc[UR4][R2.64+0x38] ;  /* 0x0000380402067981 */ /* 0x000f68000c1e9900 */
[----:B------:R-:W5:Y:S01]  /*0340*/  LDG.E.CONSTANT R7, desc[UR4][R4.64+0x38] ;  /* 0x0000380404077981 */ /* 0x000f62000c1e9900 */
[----:B------:R-:W-:-:S03]  /*0350*/  FFMA R26, R11, R10, R12 ;  /* 0x0000000a0b1a7223 */ /* 0x000fc6000000000c */
[----:B------:R-:W5:Y:S04]  /*0360*/  LDG.E.CONSTANT R12, desc[UR4][R2.64+0x3c] ;  /* 0x00003c04020c7981 */ /* 0x000f68000c1e9900 */
[----:B------:R-:W5:Y:S04]  /*0370*/  LDG.E.CONSTANT R10, desc[UR4][R2.64+0x40] ;  /* 0x00004004020a7981 */ /* 0x000f68000c1e9900 */
[----:B------:R-:W5:Y:S01]  /*0380*/  LDG.E.CONSTANT R11, desc[UR4][R4.64+0x40] ;  /* 0x00004004040b7981 */ /* 0x000f62000c1e9900 */
[----:B------:R-:W-:-:S03]  /*0390*/  FFMA R26, R9, R8, R26 ;  /* 0x00000008091a7223 */ /* 0x000fc6000000001a */
[----:B------:R-:W5:Y:S04]  /*03a0*/  LDG.E.CONSTANT R8, desc[UR4][R2.64+0x44] ;  /* 0x0000440402087981 */ /* 0x000f68000c1e9900 */
[----:B------:R-:W5:Y:S01]  /*03b0*/  LDG.E.CONSTANT R9, desc[UR4][R4.64+0x44] ;  /* 0x0000440404097981 */ /* 0x000f62000c1e9900 */
[----:B------:R-:W-:-:S03]  /*03c0*/  FFMA R18, R19, R18, R26 ;  /* 0x0000001213127223 */ /* 0x000fc6000000001a */
[----:B------:R-:W5:Y:S01]  /*03d0*/  LDG.E.CONSTANT R19, desc[UR4][R4.64+0x48] ;  /* 0x0000480404137981 */ /* 0x000f62000c1e9900 */
[----:B------:R-:W-:-:S03]  /*03e0*/  FFMA R24, R25, R24, R18 ;  /* 0x0000001819187223 */ /* 0x000fc60000000012 */
        /* <DEDUP_REMOVED lines=25> */
[----:B------:R-:W5:Y:S04]  /*0580*/  LDG.E.CONSTANT R9, desc[UR4][R2.64+0x6c] ;  /* 0x00006c0402097981 */ /* 0x000f68000c1e9900 */
[----:B------:R-:W5:Y:S01]  /*0590*/  LDG.E.CONSTANT R8, desc[UR4][R4.64+0x6c] ;  /* 0x00006c0404087981 */ /* 0x000f62000c1e9900 */
[----:B------:R-:W-:-:S03]  /*05a0*/  FFMA R18, R19, R18, R26 ;  /* 0x0000001213127223 */ /* 0x000fc6000000001a */
[----:B------:R-:W5:Y:S01]  /*05b0*/  LDG.E.CONSTANT R19, desc[UR4][R4.64+0x70] ;  /* 0x0000700404137981 */ /* 0x000f62000c1e9900 */
[----:B----4-:R-:W-:-:S03]  /*05c0*/  FFMA R24, R25, R24, R18 ;  /* 0x0000001819187223 */ /* 0x010fc60000000012 */
[----:B------:R-:W4:Y:S01]  /*05d0*/  LDG.E.CONSTANT R18, desc[UR4][R2.64+0x70] ;  /* 0x0000700402127981 */ /* 0x000f22000c1e9900 */
[----:B--2---:R-:W-:-:S03]  /*05e0*/  FFMA R24, R21, R20, R24 ;  /* 0x0000001415187223 */ /* 0x004fc60000000018 */
[----:B------:R-:W2:Y:S04]  /*05f0*/  LDG.E.CONSTANT R20, desc[UR4][R2.64+0x74] ;  /* 0x0000740402147981 */ /* 0x000ea8000c1e9900 */
[----:B------:R-:W2:Y:S01]  /*0600*/  LDG.E.CONSTANT R21, desc[UR4][R4.64+0x74] ;  /* 0x0000740404157981 */ /* 0x000ea2000c1e9900 */
[----:B---3--:R-:W-:-:S03]  /*0610*/  FFMA R25, R23, R22, R24 ;  /* 0x0000001617197223 */ /* 0x008fc60000000018 */
[----:B------:R-:W3:Y:S01]  /*0620*/  LDG.E.CONSTANT R22, desc[UR4][R2.64+0x78] ;  /* 0x0000780402167981 */ /* 0x000ee2000c1e9900 */
[----:B-----5:R-:W-:-:S03]  /*0630*/  FFMA R25, R16, R17, R25 ;  /* 0x0000001110197223 */ /* 0x020fc60000000019 */
[----:B------:R-:W3:Y:S04]  /*0640*/  LDG.E.CONSTANT R23, desc[UR4][R4.64+0x78] ;  /* 0x0000780404177981 */ /* 0x000ee8000c1e9900 */
[----:B------:R-:W5:Y:S04]  /*0650*/  LDG.E.CONSTANT R17, desc[UR4][R2.64+0x7c] ;  /* 0x00007c0402117981 */ /* 0x000f68000c1e9900 */
        /* <DEDUP_REMOVED lines=16> */
[----:B------:R-:W5:Y:S04]  /*0760*/  LDG.E.CONSTANT R25, desc[UR4][R4.64+0x90] ;  /* 0x0000900404197981 */ /* 0x000f68000c1e9900 */
[----:B------:R-:W5:Y:S01]  /*0770*/  LDG.E.CONSTANT R9, desc[UR4][R4.64+0x94] ;  /* 0x0000940404097981 */ /* 0x000f62000c1e9900 */
[----:B----4-:R-:W-:-:S03]  /*0780*/  FFMA R18, R19, R18, R26 ;  /* 0x0000001213127223 */ /* 0x010fc6000000001a */
[----:B------:R-:W4:Y:S04]  /*0790*/  LDG.E.CONSTANT R19, desc[UR4][R4.64+0x98] ;  /* 0x0000980404137981 */ /* 0x000f28000c1e9900 */
[----:B------:R-:W4:Y:S01]  /*07a0*/  LDG.E.CONSTANT R26, desc[UR4][R4.64+0xc0] ;  /* 0x0000c004041a7981 */ /* 0x000f22000c1e9900 */
[----:B--2---:R-:W-:-:S03]  /*07b0*/  FFMA R20, R21, R20, R18 ;  /* 0x0000001415147223 */ /* 0x004fc60000000012 */
[----:B------:R-:W4:Y:S04]  /*07c0*/  LDG.E.CONSTANT R18, desc[UR4][R2.64+0x98] ;  /* 0x0000980402127981 */ /* 0x000f28000c1e9900 */
[----:B------:R-:W2:Y:S01]  /*07d0*/  LDG.E.CONSTANT R21, desc[UR4][R2.64+0x9c] ;  /* 0x00009c0402157981 */ /* 0x000ea2000c1e9900 */
[----:B---3--:R-:W-:-:S03]  /*07e0*/  FFMA R23, R23, R22, R20 ;  /* 0x0000001617177223 */ /* 0x008fc60000000014 */
[----:B------:R-:W2:Y:S01]  /*07f0*/  LDG.E.CONSTANT R20, desc[UR4][R4.64+0x9c] ;  /* 0x00009c0404147981 */ /* 0x000ea2000c1e9900 */
[----:B-----5:R-:W-:-:S03]  /*0800*/  FFMA R23, R16, R17, R23 ;  /* 0x0000001110177223 */ /* 0x020fc60000000017 */
[----:B------:R-:W3:Y:S04]  /*0810*/  LDG.E.CONSTANT R17, desc[UR4][R2.64+0xa0] ;  /* 0x0000a00402117981 */ /* 0x000ee8000c1e9900 */
[----:B------:R-:W3:Y:S01]  /*0820*/  LDG.E.CONSTANT R16, desc[UR4][R4.64+0xa0] ;  /* 0x0000a00404107981 */ /* 0x000ee2000c1e9900 */
        /* <DEDUP_REMOVED lines=20> */
[----:B----4-:R-:W-:-:S04]  /*0970*/  FFMA R19, R19, R18, R28 ;  /* 0x0000001213137223 */ /* 0x010fc8000000001c */
[----:B--2---:R-:W-:-:S04]  /*0980*/  FFMA R19, R20, R21, R19 ;  /* 0x0000001514137223 */ /* 0x004fc80000000013 */
[----:B---3--:R-:W-:-:S04]  /*0990*/  FFMA R17, R16, R17, R19 ;  /* 0x0000001110117223 */ /* 0x008fc80000000013 */
[----:B-----5:R-:W-:-:S04]  /*09a0*/  FFMA R7, R6, R7, R17 ;  /* 0x0000000706077223 */ /* 0x020fc80000000011 */
[----:B------:R-:W-:-:S04]  /*09b0*/  FFMA R7, R14, R15, R7 ;  /* 0x0000000f0e077223 */ /* 0x000fc80000000007 */
[----:B------:R-:W-:Y:S02]  /*09c0*/  FFMA R12, R12, R13, R7 ;  /* 0x0000000d0c0c7223 */ /* 0x000fe40000000007 */
[----:B------:R-:W0:Y:S02]  /*09d0*/  LDC.64 R6, c[0x0][0x398] ;  /* 0x0000e600ff067b82 */ /* 0x000e240000000a00 */
[----:B------:R-:W-:-:S04]  /*09e0*/  FFMA R11, R11, R10, R12 ;  /* 0x0000000a0b0b7223 */ /* 0x000fc8000000000c */
[----:B------:R-:W-:-:S04]  /*09f0*/  FFMA R11, R8, R23, R11 ;  /* 0x00000017080b7223 */ /* 0x000fc8000000000b */
[----:B------:R-:W-:-:S04]  /*0a00*/  FFMA R22, R22, R9, R11 ;  /* 0x0000000916167223 */ /* 0x000fc8000000000b */
[----:B------:R-:W-:-:S04]  /*0a10*/  FFMA R25, R25, R24, R22 ;  /* 0x0000001819197223 */ /* 0x000fc80000000016 */
[----:B------:R-:W-:Y:S01]  /*0a20*/  FFMA R25, R26, R27, R25 ;  /* 0x0000001b1a197223 */ /* 0x000fe20000000019 */
[----:B0-----:R-:W-:-:S04]  /*0a30*/  IMAD.WIDE R6, R0, 0x4, R6 ;  /* 0x0000000400067825 */ /* 0x001fc800078e0206 */
[----:B------:R-:W-:-:S05]  /*0a40*/  FMNMX R25, RZ, R25, !PT ;  /* 0x00000019ff197209 */ /* 0x000fca0007800000 */
[----:B------:R-:W-:Y:S01]  /*0a50*/  STG.E desc[UR4][R6.64], R25 ;  /* 0x0000001906007986 */ /* 0x000fe2000c101904 */
[----:B------:R-:W-:Y:S05]  /*0a60*/  EXIT ;  /* 0x000000000000794d */ /* 0x000fea0003800000 */
.L_x_12:
        /* <DEDUP_REMOVED lines=9> */
.L_x_19:


//--------------------- .text._Z14flatten_kernelPKfPf --------------------------
	.section	.text._Z14flatten_kernelPKfPf,"ax",@progbits
	.align	128
        .global         _Z14flatten_kernelPKfPf
        .type           _Z14flatten_kernelPKfPf,@function
        .size           _Z14flatten_kernelPKfPf,(.L_x_20 - _Z14flatten_kernelPKfPf)
        .other          _Z14flatten_kernelPKfPf,@"STO_CUDA_ENTRY STV_DEFAULT"
_Z14flatten_kernelPKfPf:
.text._Z14flatten_kernelPKfPf:
        /* <DEDUP_REMOVED lines=8> */
[----:B------:R-:W1:Y:S07]  /*0080*/  LDCU.64 UR4, c[0x0][0x358] ;  /* 0x00006b00ff0477ac */ /* 0x000e6e0008000a00 */
[----:B------:R-:W2:Y:S01]  /*0090*/  LDC.64 R4, c[0x0][0x388] ;  /* 0x0000e200ff047b82 */ /* 0x000ea20000000a00 */
[----:B0-----:R-:W-:-:S06]  /*00a0*/  IMAD.WIDE R2, R7, 0x4, R2 ;  /* 0x0000000407027825 */ /* 0x001fcc00078e0202 */
[----:B-1----:R-:W3:Y:S01]  /*00b0*/  LDG.E.CONSTANT R3, desc[UR4][R2.64] ;  /* 0x0000000402037981 */ /* 0x002ee2000c1e9900 */
[----:B--2---:R-:W-:-:S05]  /*00c0*/  IMAD.WIDE R4, R7, 0x4, R4 ;  /* 0x0000000407047825 */ /* 0x004fca00078e0204 */
[----:B---3--:R-:W-:Y:S01]  /*00d0*/  STG.E desc[UR4][R4.64], R3 ;  /* 0x0000000304007986 */ /* 0x008fe2000c101904 */
[----:B------:R-:W-:Y:S05]  /*00e0*/  EXIT ;  /* 0x000000000000794d */ /* 0x000fea0003800000 */
.L_x_13:
        /* <DEDUP_REMOVED lines=9> */
.L_x_20:


//--------------------- .text._Z17maxpool2x2_kernelPKfPf --------------------------
	.section	.text._Z17maxpool2x2_kernelPKfPf,"ax",@progbits
	.align	128
        .global         _Z17maxpool2x2_kernelPKfPf
        .type           _Z17maxpool2x2_kernelPKfPf,@function
        .size           _Z17maxpool2x2_kernelPKfPf,(.L_x_21 - _Z17maxpool2x2_kernelPKfPf)
        .other          _Z17maxpool2x2_kernelPKfPf,@"STO_CUDA_ENTRY STV_DEFAULT"
_Z17maxpool2x2_kernelPKfPf:
.text._Z17maxpool2x2_kernelPKfPf:
[----:B------:R-:W-:Y:S01]  /*0000*/  LDC R1, c[0x0][0x37c] ;  /* 0x0000df00ff017b82 */ /* 0x000fe20000000800 */
[----:B------:R-:W0:Y:S07]  /*0010*/  S2R R2, SR_TID.Y ;  /* 0x0000000000027919 */ /* 0x000e2e0000002200 */
[----:B------:R-:W1:Y:S01]  /*0020*/  LDC R0, c[0x0][0x360] ;  /* 0x0000d800ff007b82 */ /* 0x000e620000000800 */
[----:B------:R-:W1:Y:S07]  /*0030*/  S2R R3, SR_TID.X ;  /* 0x0000000000037919 */ /* 0x000e6e0000002100 */
[----:B------:R-:W0:Y:S08]  /*0040*/  S2UR UR5, SR_CTAID.Y ;  /* 0x00000000000579c3 */ /* 0x000e300000002600 */
[----:B------:R-:W0:Y:S08]  /*0050*/  LDC R7, c[0x0][0x364] ;  /* 0x0000d900ff077b82 */ /* 0x000e300000000800 */
[----:B------:R-:W1:Y:S01]  /*0060*/  S2UR UR4, SR_CTAID.X ;  /* 0x00000000000479c3 */ /* 0x000e620000002500 */
[----:B0-----:R-:W-:-:S05]  /*0070*/  IMAD R7, R7, UR5, R2 ;  /* 0x0000000507077c24 */ /* 0x001fca000f8e0202 */
[----:B------:R-:W-:Y:S01]  /*0080*/  ISETP.GT.U32.AND P0, PT, R7, 0x6, PT ;  /* 0x000000060700780c */ /* 0x000fe20003f04070 */
[----:B-1----:R-:W-:-:S05]  /*0090*/  IMAD R0, R0, UR4, R3 ;  /* 0x0000000400007c24 */ /* 0x002fca000f8e0203 */
[----:B------:R-:W-:-:S13]  /*00a0*/  ISETP.GT.OR P0, PT, R0, 0x6, P0 ;  /* 0x000000060000780c */ /* 0x000fda0000704670 */
[----:B------:R-:W-:Y:S05]  /*00b0*/  @P0 EXIT ;  /* 0x000000000000094d */ /* 0x000fea0003800000 */
[----:B------:R-:W0:Y:S01]  /*00c0*/  LDC.64 R2, c[0x0][0x380] ;  /* 0x0000e000ff027b82 */ /* 0x000e220000000a00 */
[----:B------:R-:W1:Y:S01]  /*00d0*/  LDCU.64 UR4, c[0x0][0x358] ;  /* 0x00006b00ff0477ac */ /* 0x000e620008000a00 */
[----:B------:R-:W-:-:S04]  /*00e0*/  IMAD R5, R7, 0xe, R0 ;  /* 0x0000000e07057824 */ /* 0x000fc800078e0200 */
[----:B------:R-:W-:-:S04]  /*00f0*/  IMAD.SHL.U32 R5, R5, 0x2, RZ ;  /* 0x0000000205057824 */ /* 0x000fc800078e00ff */
[----:B0-----:R-:W-:Y:S02]  /*0100*/  IMAD.WIDE R2, R5, 0x4, R2 ;  /* 0x0000000405027825 */ /* 0x001fe400078e0202 */
[----:B------:R-:W0:Y:S03]  /*0110*/  LDC.64 R4, c[0x0][0x388] ;  /* 0x0000e200ff047b82 */ /* 0x000e260000000a00 */
[----:B-1----:R-:W2:Y:S04]  /*0120*/  LDG.E.CONSTANT R6, desc[UR4][R2.64] ;  /* 0x0000000402067981 */ /* 0x002ea8000c1e9900 */
[----:B------:R-:W3:Y:S04]  /*0130*/  LDG.E.CONSTANT R9, desc[UR4][R2.64+0x4] ;  /* 0x0000040402097981 */ /* 0x000ee8000c1e9900 */
[----:B------:R-:W4:Y:S04]  /*0140*/  LDG.E.CONSTANT R11, desc[UR4][R2.64+0x38] ;  /* 0x00003804020b7981 */ /* 0x000f28000c1e9900 */
[----:B------:R-:W5:Y:S01]  /*0150*/  LDG.E.CONSTANT R13, desc[UR4][R2.64+0x3c] ;  /* 0x00003c04020d7981 */ /* 0x000f62000c1e9900 */
[----:B------:R-:W-:-:S04]  /*0160*/  IMAD R7, R7, 0x7, R0 ;  /* 0x0000000707077824 */ /* 0x000fc800078e0200 */
[----:B0-----:R-:W-:Y:S01]  /*0170*/  IMAD.WIDE R4, R7, 0x4, R4 ;  /* 0x0000000407047825 */ /* 0x001fe200078e0204 */
[----:B--2---:R-:W-:-:S04]  /*0180*/  FMNMX R6, R6, -INF , !PT ;  /* 0xff80000006067809 */ /* 0x004fc80007800000 */
[----:B---3--:R-:W-:-:S04]  /*0190*/  FSETP.GT.AND P0, PT, R9, R6, PT ;  /* 0x000000060900720b */ /* 0x008fc80003f04000 */
[----:B------:R-:W-:-:S04]  /*01a0*/  FSEL R6, R9, R6, P0 ;  /* 0x0000000609067208 */ /* 0x000fc80000000000 */
[----:B----4-:R-:W-:-:S04]  /*01b0*/  FSETP.GT.AND P0, PT, R11, R6, PT ;  /* 0x000000060b00720b */ /* 0x010fc80003f04000 */
[----:B------:R-:W-:-:S04]  /*01c0*/  FSEL R6, R11, R6, P0 ;  /* 0x000000060b067208 */ /* 0x000fc80000000000 */
[----:B-----5:R-:W-:-:S04]  /*01d0*/  FSETP.GT.AND P0, PT, R13, R6, PT ;  /* 0x000000060d00720b */ /* 0x020fc80003f04000 */
[----:B------:R-:W-:-:S05]  /*01e0*/  FSEL R13, R13, R6, P0 ;  /* 0x000000060d0d7208 */ /* 0x000fca0000000000 */
[----:B------:R-:W-:Y:S01]  /*01f0*/  STG.E desc[UR4][R4.64], R13 ;  /* 0x0000000d04007986 */ /* 0x000fe2000c101904 */
[----:B------:R-:W-:Y:S05]  /*0200*/  EXIT ;  /* 0x000000000000794d */ /* 0x000fea0003800000 */
.L_x_14:
        /* <DEDUP_REMOVED lines=15> */
.L_x_21:


//--------------------- .text._Z18conv2d_relu_kernelPKfS0_fPf --------------------------
	.section	.text._Z18conv2d_relu_kernelPKfS0_fPf,"ax",@progbits
	.align	128
        .global         _Z18conv2d_relu_kernelPKfS0_fPf
        .type           _Z18conv2d_relu_kernelPKfS0_fPf,@function
        .size           _Z18conv2d_relu_kernelPKfS0_fPf,(.L_x_22 - _Z18conv2d_relu_kernelPKfS0_fPf)
        .other          _Z18conv2d_relu_kernelPKfS0_fPf,@"STO_CUDA_ENTRY STV_DEFAULT"
_Z18conv2d_relu_kernelPKfS0_fPf:
.text._Z18conv2d_relu_kernelPKfS0_fPf:
        /* <DEDUP_REMOVED lines=14> */
[----:B------:R-:W-:Y:S01]  /*00e0*/  LEA R7, R6, R7, 0x4 ;  /* 0x0000000706077211 */ /* 0x000fe200078e20ff */
[----:B------:R-:W2:Y:S05]  /*00f0*/  LDCU UR6, c[0x0][0x390] ;  /* 0x00007200ff0677ac */ /* 0x000eaa0008000800 */
[----:B------:R-:W3:Y:S01]  /*0100*/  LDC.64 R2, c[0x0][0x388] ;  /* 0x0000e200ff027b82 */ /* 0x000ee20000000a00 */
[----:B0-----:R-:W-:-:S05]  /*0110*/  IMAD.WIDE R4, R7, 0x4, R4 ;  /* 0x0000000407047825 */ /* 0x001fca00078e0204 */
[----:B-1----:R-:W4:Y:S04]  /*0120*/  LDG.E.CONSTANT R0, desc[UR4][R4.64] ;  /* 0x0000000404007981 */ /* 0x002f28000c1e9900 */
[----:B---3--:R-:W4:Y:S04]  /*0130*/  LDG.E.CONSTANT R17, desc[UR4][R2.64] ;  /* 0x0000000402117981 */ /* 0x008f28000c1e9900 */
[----:B------:R-:W3:Y:S04]  /*0140*/  LDG.E.CONSTANT R16, desc[UR4][R2.64+0x4] ;  /* 0x0000040402107981 */ /* 0x000ee8000c1e9900 */
[----:B------:R-:W3:Y:S04]  /*0150*/  LDG.E.CONSTANT R19, desc[UR4][R4.64+0x4] ;  /* 0x0000040404137981 */ /* 0x000ee8000c1e9900 */
[----:B------:R-:W5:Y:S04]  /*0160*/  LDG.E.CONSTANT R18, desc[UR4][R2.64+0x8] ;  /* 0x0000080402127981 */ /* 0x000f68000c1e9900 */
[----:B------:R-:W5:Y:S04]  /*0170*/  LDG.E.CONSTANT R21, desc[UR4][R4.64+0x8] ;  /* 0x0000080404157981 */ /* 0x000f68000c1e9900 */
[----:B------:R-:W2:Y:S04]  /*0180*/  LDG.E.CONSTANT R20, desc[UR4][R2.64+0xc] ;  /* 0x00000c0402147981 */ /* 0x000ea8000c1e9900 */
        /* <DEDUP_REMOVED lines=10> */
[----:B------:R-:W2:Y:S01]  /*0230*/  LDG.E.CONSTANT R15, desc[UR4][R2.64+0x20] ;  /* 0x00002004020f7981 */ /* 0x000ea2000c1e9900 */
[----:B------:R-:W-:-:S02]  /*0240*/  IMAD R7, R6, -0x2, R7 ;  /* 0xfffffffe06077824 */ /* 0x000fc400078e0207 */
[----:B----4-:R-:W-:-:S04]  /*0250*/  FFMA R0, R0, R17, RZ ;  /* 0x0000001100007223 */ /* 0x010fc800000000ff */
[----:B---3--:R-:W-:Y:S02]  /*0260*/  FFMA R0, R19, R16, R0 ;  /* 0x0000001013007223 */ /* 0x008fe40000000000 */
[----:B------:R-:W0:Y:S02]  /*0270*/  LDC.64 R16, c[0x0][0x398] ;  /* 0x0000e600ff107b82 */ /* 0x000e240000000a00 */
[----:B-----5:R-:W-:-:S04]  /*0280*/  FFMA R0, R21, R18, R0 ;  /* 0x0000001215007223 */ /* 0x020fc80000000000 */
[----:B--2---:R-:W-:-:S04]  /*0290*/  FFMA R0, R23, R20, R0 ;  /* 0x0000001417007223 */ /* 0x004fc80000000000 */
[----:B------:R-:W-:-:S04]  /*02a0*/  FFMA R0, R25, R22, R0 ;  /* 0x0000001619007223 */ /* 0x000fc80000000000 */
[----:B------:R-:W-:-:S04]  /*02b0*/  FFMA R0, R9, R8, R0 ;  /* 0x0000000809007223 */ /* 0x000fc80000000000 */
[----:B------:R-:W-:-:S04]  /*02c0*/  FFMA R0, R11, R10, R0 ;  /* 0x0000000a0b007223 */ /* 0x000fc80000000000 */
[----:B------:R-:W-:-:S04]  /*02d0*/  FFMA R13, R13, R12, R0 ;  /* 0x0000000c0d0d7223 */ /* 0x000fc80000000000 */
[----:B------:R-:W-:-:S04]  /*02e0*/  FFMA R13, R14, R15, R13 ;  /* 0x0000000f0e0d7223 */ /* 0x000fc8000000000d */
[----:B------:R-:W-:Y:S01]  /*02f0*/  FADD R13, R13, UR6 ;  /* 0x000000060d0d7e21 */ /* 0x000fe20008000000 */
[----:B0-----:R-:W-:-:S04]  /*0300*/  IMAD.WIDE R16, R7, 0x4, R16 ;  /* 0x0000000407107825 */ /* 0x001fc800078e0210 */
[----:B------:R-:W-:-:S05]  /*0310*/  FMNMX R13, RZ, R13, !PT ;  /* 0x0000000dff0d7209 */ /* 0x000fca0007800000 */
[----:B------:R-:W-:Y:S01]  /*0320*/  STG.E desc[UR4][R16.64], R13 ;  /* 0x0000000d10007986 */ /* 0x000fe2000c101904 */
[----:B------:R-:W-:Y:S05]  /*0330*/  EXIT ;  /* 0x000000000000794d */ /* 0x000fea0003800000 */
.L_x_15:
        /* <DEDUP_REMOVED lines=12> */
.L_x_22:


//--------------------- .nv.shared.reserved.0     --------------------------
	.section	.nv.shared.reserved.0,"aw",@nobits
	.weak		__nv_reservedSMEM_offset_0_alias
	.size		__nv_reservedSMEM_offset_0_alias, 0, 64
	.other		__nv_reservedSMEM_offset_0_alias,@"STO_CUDA_RESERVED_SHARED STV_DEFAULT"
__nv_reservedSMEM_offset_0_alias:
	.zero		0
	.zero		64


//--------------------- .nv.constant0._Z14softmax_kernelPKfPf --------------------------
	.section	.nv.constant0._Z14softmax_kernelPKfPf,"a",@progbits
	.sectionflags	@""
	.align	4
.nv.constant0._Z14softmax_kernelPKfPf:
	.zero		912


//--------------------- .nv.constant0._Z19dense_linear_kernelPKfS0_S0_Pf --------------------------
	.section	.nv.constant0._Z19dense_linear_kernelPKfS0_S0_Pf,"a",@progbits
	.sectionflags	@""
	.align	4
.nv.constant0._Z19dense_linear_kernelPKfS0_S0_Pf:
	.zero		928


//--------------------- .nv.constant0._Z17dense_relu_kernelPKfS0_S0_Pf --------------------------
	.section	.nv.constant0._Z17dense_relu_kernelPKfS0_S0_Pf,"a",@progbits
	.sectionflags	@""
	.align	4
.nv.constant0._Z17dense_relu_kernelPKfS0_S0_Pf:
	.zero		928


//--------------------- .nv.constant0._Z14flatten_kernelPKfPf --------------------------
	.section	.nv.constant0._Z14flatten_kernelPKfPf,"a",@progbits
	.sectionflags	@""
	.align	4
.nv.constant0._Z14flatten_kernelPKfPf:
	.zero		912


//--------------------- .nv.constant0._Z17maxpool2x2_kernelPKfPf --------------------------
	.section	.nv.constant0._Z17maxpool2x2_kernelPKfPf,"a",@progbits
	.sectionflags	@""
	.align	4
.nv.constant0._Z17maxpool2x2_kernelPKfPf:
	.zero		912


//--------------------- .nv.constant0._Z18conv2d_relu_kernelPKfS0_fPf --------------------------
	.section	.nv.constant0._Z18conv2d_relu_kernelPKfS0_fPf,"a",@progbits
	.sectionflags	@""
	.align	4
.nv.constant0._Z18conv2d_relu_kernelPKfS0_fPf:
	.zero		928


//--------------------- SYMBOLS --------------------------

	.type		.nv.reservedSmem.offset0,@object
	.size		.nv.reservedSmem.offset0,0x4
